//
// Generated by NVIDIA NVVM Compiler
//
// Compiler Build ID: CL-36424714
// Cuda compilation tools, release 13.0, V13.0.88
// Based on NVVM 20.0.0
//

.version 9.0
.target sm_100
.address_size 64

	// .globl	_Z33ms_deform_attn_persistent_bankoptPK6__halfPKiS3_S1_S1_PS_iiiiiii
.extern .shared .align 16 .b8 shared_mem[];

.visible .entry _Z33ms_deform_attn_persistent_bankoptPK6__halfPKiS3_S1_S1_PS_iiiiiii(
	.param .u64 .ptr .align 1 _Z33ms_deform_attn_persistent_bankoptPK6__halfPKiS3_S1_S1_PS_iiiiiii_param_0,
	.param .u64 .ptr .align 1 _Z33ms_deform_attn_persistent_bankoptPK6__halfPKiS3_S1_S1_PS_iiiiiii_param_1,
	.param .u64 .ptr .align 1 _Z33ms_deform_attn_persistent_bankoptPK6__halfPKiS3_S1_S1_PS_iiiiiii_param_2,
	.param .u64 .ptr .align 1 _Z33ms_deform_attn_persistent_bankoptPK6__halfPKiS3_S1_S1_PS_iiiiiii_param_3,
	.param .u64 .ptr .align 1 _Z33ms_deform_attn_persistent_bankoptPK6__halfPKiS3_S1_S1_PS_iiiiiii_param_4,
	.param .u64 .ptr .align 1 _Z33ms_deform_attn_persistent_bankoptPK6__halfPKiS3_S1_S1_PS_iiiiiii_param_5,
	.param .u32 _Z33ms_deform_attn_persistent_bankoptPK6__halfPKiS3_S1_S1_PS_iiiiiii_param_6,
	.param .u32 _Z33ms_deform_attn_persistent_bankoptPK6__halfPKiS3_S1_S1_PS_iiiiiii_param_7,
	.param .u32 _Z33ms_deform_attn_persistent_bankoptPK6__halfPKiS3_S1_S1_PS_iiiiiii_param_8,
	.param .u32 _Z33ms_deform_attn_persistent_bankoptPK6__halfPKiS3_S1_S1_PS_iiiiiii_param_9,
	.param .u32 _Z33ms_deform_attn_persistent_bankoptPK6__halfPKiS3_S1_S1_PS_iiiiiii_param_10,
	.param .u32 _Z33ms_deform_attn_persistent_bankoptPK6__halfPKiS3_S1_S1_PS_iiiiiii_param_11,
	.param .u32 _Z33ms_deform_attn_persistent_bankoptPK6__halfPKiS3_S1_S1_PS_iiiiiii_param_12
)
{
	.reg .pred 	%p<50>;
	.reg .b16 	%rs<21>;
	.reg .b32 	%r<164>;
	.reg .b32 	%f<41>;
	.reg .b64 	%rd<44>;

	ld.param.u64 	%rd9, [_Z33ms_deform_attn_persistent_bankoptPK6__halfPKiS3_S1_S1_PS_iiiiiii_param_0];
	ld.param.u64 	%rd10, [_Z33ms_deform_attn_persistent_bankoptPK6__halfPKiS3_S1_S1_PS_iiiiiii_param_1];
	ld.param.u64 	%rd12, [_Z33ms_deform_attn_persistent_bankoptPK6__halfPKiS3_S1_S1_PS_iiiiiii_param_3];
	ld.param.u64 	%rd13, [_Z33ms_deform_attn_persistent_bankoptPK6__halfPKiS3_S1_S1_PS_iiiiiii_param_4];
	ld.param.u32 	%r72, [_Z33ms_deform_attn_persistent_bankoptPK6__halfPKiS3_S1_S1_PS_iiiiiii_param_6];
	ld.param.u32 	%r67, [_Z33ms_deform_attn_persistent_bankoptPK6__halfPKiS3_S1_S1_PS_iiiiiii_param_8];
	ld.param.u32 	%r68, [_Z33ms_deform_attn_persistent_bankoptPK6__halfPKiS3_S1_S1_PS_iiiiiii_param_9];
	ld.param.u32 	%r69, [_Z33ms_deform_attn_persistent_bankoptPK6__halfPKiS3_S1_S1_PS_iiiiiii_param_10];
	ld.param.u32 	%r70, [_Z33ms_deform_attn_persistent_bankoptPK6__halfPKiS3_S1_S1_PS_iiiiiii_param_11];
	ld.param.u32 	%r71, [_Z33ms_deform_attn_persistent_bankoptPK6__halfPKiS3_S1_S1_PS_iiiiiii_param_12];
	mov.u32 	%r1, %tid.x;
	mov.u32 	%r73, %ctaid.x;
	mov.u32 	%r2, %ntid.x;
	mov.u32 	%r74, %nctaid.x;
	mul.lo.s32 	%r75, %r67, %r72;
	mul.lo.s32 	%r76, %r75, %r70;
	add.s32 	%r77, %r74, %r76;
	add.s32 	%r78, %r77, -1;
	div.s32 	%r79, %r78, %r74;
	mul.lo.s32 	%r152, %r79, %r73;
	add.s32 	%r80, %r152, %r79;
	min.s32 	%r4, %r80, %r76;
	add.s32 	%r5, %r68, 1;
	and.b32  	%r6, %r1, 31;
	setp.ge.s32 	%p5, %r152, %r4;
	@%p5 bra 	$L__BB0_40;
	ld.param.u32 	%r150, [_Z33ms_deform_attn_persistent_bankoptPK6__halfPKiS3_S1_S1_PS_iiiiiii_param_7];
	mul.wide.s32 	%rd15, %r150, %r5;
	shl.b64 	%rd16, %rd15, 1;
	cvt.u32.u64 	%r81, %rd16;
	mov.u32 	%r82, shared_mem;
	add.s32 	%r7, %r82, %r81;
	mul.lo.s32 	%r83, %r69, %r67;
	mul.lo.s32 	%r9, %r83, %r71;
	mul.lo.s32 	%r8, %r9, %r70;
	and.b32  	%r10, %r1, 7;
	add.s32 	%r11, %r1, %r2;
	max.s32 	%r84, %r68, %r11;
	setp.lt.s32 	%p6, %r11, %r68;
	selp.u32 	%r85, 1, 0, %p6;
	add.s32 	%r86, %r11, %r85;
	sub.s32 	%r87, %r84, %r86;
	div.u32 	%r88, %r87, %r2;
	add.s32 	%r12, %r88, %r85;
	add.s32 	%r89, %r12, 1;
	and.b32  	%r13, %r89, 3;
	shl.b32 	%r90, %r1, 1;
	add.s32 	%r14, %r7, %r90;
	shl.b32 	%r15, %r2, 1;
	add.s32 	%r16, %r14, %r15;
	add.s32 	%r17, %r11, %r2;
	shl.b32 	%r91, %r6, 1;
	add.s32 	%r18, %r82, %r91;
	shl.b32 	%r19, %r5, 1;
	shr.u32 	%r20, %r2, 5;
	cvt.u64.u32 	%rd17, %r82;
	cvta.shared.u64 	%rd18, %rd17;
	add.s64 	%rd1, %rd18, %rd16;
	cvta.to.global.u64 	%rd2, %rd10;
	cvta.to.global.u64 	%rd3, %rd12;
	cvta.to.global.u64 	%rd4, %rd13;
	cvta.to.global.u64 	%rd5, %rd9;
$L__BB0_2:
	setp.ge.s32 	%p7, %r1, %r68;
	mul.lo.s32 	%r92, %r70, %r67;
	div.s32 	%r22, %r152, %r92;
	mul.lo.s32 	%r93, %r22, %r92;
	sub.s32 	%r94, %r152, %r93;
	div.s32 	%r23, %r94, %r67;
	mul.lo.s32 	%r95, %r23, %r67;
	sub.s32 	%r24, %r94, %r95;
	@%p7 bra 	$L__BB0_9;
	setp.eq.s32 	%p8, %r13, 0;
	mov.f32 	%f16, 0f00000000;
	// begin inline asm
	{  cvt.rn.f16.f32 %rs2, %f16;}

	// end inline asm
	mov.u32 	%r153, %r1;
	@%p8 bra 	$L__BB0_7;
	setp.eq.s32 	%p9, %r13, 1;
	st.shared.u16 	[%r14], %rs2;
	mov.u32 	%r153, %r11;
	@%p9 bra 	$L__BB0_7;
	setp.eq.s32 	%p10, %r13, 2;
	st.shared.u16 	[%r16], %rs2;
	mov.u32 	%r153, %r17;
	@%p10 bra 	$L__BB0_7;
	add.s32 	%r153, %r17, %r2;
	add.s32 	%r96, %r16, %r15;
	st.shared.u16 	[%r96], %rs2;
$L__BB0_7:
	setp.lt.u32 	%p11, %r12, 3;
	@%p11 bra 	$L__BB0_9;
$L__BB0_8:
	shl.b32 	%r97, %r153, 1;
	add.s32 	%r98, %r7, %r97;
	st.shared.u16 	[%r98], %rs2;
	add.s32 	%r99, %r98, %r15;
	st.shared.u16 	[%r99], %rs2;
	add.s32 	%r100, %r99, %r15;
	st.shared.u16 	[%r100], %rs2;
	add.s32 	%r101, %r100, %r15;
	st.shared.u16 	[%r101], %rs2;
	shl.b32 	%r102, %r2, 2;
	add.s32 	%r153, %r102, %r153;
	setp.lt.s32 	%p12, %r153, %r68;
	@%p12 bra 	$L__BB0_8;
$L__BB0_9:
	setp.lt.s32 	%p13, %r69, 1;
	bar.sync 	0;
	@%p13 bra 	$L__BB0_32;
	shl.b32 	%r29, %r24, 1;
	mul.lo.s32 	%r30, %r9, %r23;
	shl.b32 	%r31, %r30, 1;
	mov.b32 	%r155, 0;
	mul.lo.s32 	%r110, %r8, %r22;
$L__BB0_11:
	shl.b32 	%r104, %r155, 1;
	mul.wide.u32 	%rd19, %r104, 4;
	add.s64 	%rd20, %rd2, %rd19;
	ld.global.nc.u32 	%r33, [%rd20];
	ld.global.nc.u32 	%r34, [%rd20+4];
	mul.lo.s32 	%r35, %r34, %r33;
	shr.u32 	%r156, %r1, 5;
	setp.ge.s32 	%p14, %r156, %r35;
	@%p14 bra 	$L__BB0_17;
	ld.param.u32 	%r151, [_Z33ms_deform_attn_persistent_bankoptPK6__halfPKiS3_S1_S1_PS_iiiiiii_param_7];
	ld.param.u64 	%rd42, [_Z33ms_deform_attn_persistent_bankoptPK6__halfPKiS3_S1_S1_PS_iiiiiii_param_2];
	cvta.to.global.u64 	%rd21, %rd42;
	mul.wide.u32 	%rd22, %r155, 4;
	add.s64 	%rd23, %rd21, %rd22;
	ld.global.nc.u32 	%r105, [%rd23];
	mad.lo.s32 	%r37, %r22, %r151, %r105;
$L__BB0_13:
	setp.ge.s32 	%p15, %r6, %r68;
	@%p15 bra 	$L__BB0_16;
	add.s32 	%r106, %r37, %r156;
	mad.lo.s32 	%r107, %r106, %r67, %r29;
	mad.lo.s32 	%r158, %r19, %r156, %r18;
	mad.lo.s32 	%r157, %r107, %r68, %r6;
	mov.u32 	%r159, %r6;
$L__BB0_15:
	mul.wide.s32 	%rd24, %r157, 2;
	add.s64 	%rd25, %rd5, %rd24;
	ld.global.nc.u16 	%rs3, [%rd25];
	st.shared.u16 	[%r158], %rs3;
	add.s32 	%r159, %r159, 32;
	add.s32 	%r158, %r158, 64;
	add.s32 	%r157, %r157, 32;
	setp.lt.s32 	%p16, %r159, %r68;
	@%p16 bra 	$L__BB0_15;
$L__BB0_16:
	add.s32 	%r156, %r156, %r20;
	setp.lt.s32 	%p17, %r156, %r35;
	@%p17 bra 	$L__BB0_13;
$L__BB0_17:
	setp.lt.s32 	%p18, %r71, 1;
	bar.sync 	0;
	@%p18 bra 	$L__BB0_31;
	mul.lo.s32 	%r109, %r71, %r69;
	mad.lo.s32 	%r111, %r109, %r24, %r110;
	mad.lo.s32 	%r48, %r155, %r71, %r111;
	add.s32 	%r112, %r34, -1;
	cvt.rn.f32.s32 	%f1, %r112;
	add.s32 	%r113, %r33, -1;
	cvt.rn.f32.s32 	%f2, %r113;
	mov.b32 	%r160, 0;
$L__BB0_19:
	setp.ge.s32 	%p19, %r10, %r68;
	add.s32 	%r114, %r48, %r160;
	shl.b32 	%r115, %r114, 1;
	add.s32 	%r116, %r115, %r31;
	mul.wide.s32 	%rd26, %r116, 2;
	add.s64 	%rd27, %rd3, %rd26;
	ld.global.nc.u16 	%rs4, [%rd27];
	// begin inline asm
	{  cvt.f32.f16 %f17, %rs4;}

	// end inline asm
	ld.global.nc.u16 	%rs5, [%rd27+2];
	// begin inline asm
	{  cvt.f32.f16 %f18, %rs5;}

	// end inline asm
	add.s32 	%r117, %r114, %r30;
	mul.wide.s32 	%rd28, %r117, 2;
	add.s64 	%rd29, %rd4, %rd28;
	ld.global.nc.u16 	%rs6, [%rd29];
	// begin inline asm
	{  cvt.f32.f16 %f19, %rs6;}

	// end inline asm
	mul.f32 	%f20, %f17, %f1;
	mul.f32 	%f21, %f18, %f2;
	cvt.rmi.f32.f32 	%f22, %f20;
	cvt.rzi.s32.f32 	%r50, %f22;
	cvt.rmi.f32.f32 	%f23, %f21;
	cvt.rzi.s32.f32 	%r51, %f23;
	cvt.rn.f32.s32 	%f24, %r50;
	sub.f32 	%f4, %f20, %f24;
	cvt.rn.f32.s32 	%f25, %r51;
	sub.f32 	%f5, %f21, %f25;
	mov.f32 	%f26, 0f3F800000;
	sub.f32 	%f6, %f26, %f4;
	sub.f32 	%f7, %f26, %f5;
	@%p19 bra 	$L__BB0_30;
	add.s32 	%r118, %r51, 1;
	add.s32 	%r119, %r50, 1;
	or.b32  	%r120, %r51, %r50;
	setp.gt.s32 	%p20, %r51, -1;
	setp.gt.s32 	%p21, %r50, -1;
	setp.gt.s32 	%p22, %r120, -1;
	setp.lt.s32 	%p23, %r51, %r33;
	setp.lt.s32 	%p24, %r50, %r34;
	and.pred  	%p25, %p23, %p24;
	and.pred  	%p1, %p25, %p22;
	mad.lo.s32 	%r121, %r51, %r34, %r50;
	mul.lo.s32 	%r52, %r121, %r5;
	setp.gt.s32 	%p26, %r50, -2;
	and.pred  	%p27, %p20, %p26;
	and.pred  	%p28, %p23, %p27;
	setp.lt.s32 	%p29, %r119, %r34;
	and.pred  	%p2, %p28, %p29;
	add.s32 	%r53, %r52, %r5;
	setp.gt.s32 	%p30, %r51, -2;
	and.pred  	%p31, %p30, %p21;
	setp.lt.s32 	%p32, %r118, %r33;
	and.pred  	%p33, %p31, %p32;
	and.pred  	%p3, %p33, %p24;
	add.s32 	%r122, %r121, %r34;
	mul.lo.s32 	%r54, %r122, %r5;
	and.pred  	%p34, %p30, %p26;
	and.pred  	%p35, %p34, %p32;
	and.pred  	%p4, %p35, %p29;
	add.s32 	%r55, %r54, %r5;
	not.pred 	%p36, %p1;
	not.pred 	%p37, %p2;
	not.pred 	%p38, %p3;
	not.pred 	%p39, %p4;
	mov.u32 	%r161, %r10;
$L__BB0_21:
	mov.f32 	%f38, 0f00000000;
	@%p36 bra 	$L__BB0_23;
	add.s32 	%r123, %r161, %r52;
	shl.b32 	%r124, %r123, 1;
	mov.u32 	%r125, shared_mem;
	add.s32 	%r126, %r125, %r124;
	ld.shared.u16 	%rs7, [%r126];
	// begin inline asm
	{  cvt.f32.f16 %f28, %rs7;}

	// end inline asm
	mul.f32 	%f29, %f7, %f28;
	fma.rn.f32 	%f38, %f6, %f29, 0f00000000;
$L__BB0_23:
	@%p37 bra 	$L__BB0_25;
	add.s32 	%r127, %r161, %r53;
	shl.b32 	%r128, %r127, 1;
	mov.u32 	%r129, shared_mem;
	add.s32 	%r130, %r129, %r128;
	ld.shared.u16 	%rs8, [%r130];
	// begin inline asm
	{  cvt.f32.f16 %f30, %rs8;}

	// end inline asm
	mul.f32 	%f31, %f7, %f30;
	fma.rn.f32 	%f38, %f4, %f31, %f38;
$L__BB0_25:
	@%p38 bra 	$L__BB0_27;
	add.s32 	%r131, %r161, %r54;
	shl.b32 	%r132, %r131, 1;
	mov.u32 	%r133, shared_mem;
	add.s32 	%r134, %r133, %r132;
	ld.shared.u16 	%rs9, [%r134];
	// begin inline asm
	{  cvt.f32.f16 %f32, %rs9;}

	// end inline asm
	mul.f32 	%f33, %f5, %f32;
	fma.rn.f32 	%f38, %f6, %f33, %f38;
$L__BB0_27:
	@%p39 bra 	$L__BB0_29;
	add.s32 	%r135, %r161, %r55;
	shl.b32 	%r136, %r135, 1;
	mov.u32 	%r137, shared_mem;
	add.s32 	%r138, %r137, %r136;
	ld.shared.u16 	%rs10, [%r138];
	// begin inline asm
	{  cvt.f32.f16 %f34, %rs10;}

	// end inline asm
	mul.f32 	%f35, %f5, %f34;
	fma.rn.f32 	%f38, %f4, %f35, %f38;
$L__BB0_29:
	mul.wide.u32 	%rd31, %r161, 2;
	add.s64 	%rd30, %rd1, %rd31;
	mul.f32 	%f36, %f19, %f38;
	// begin inline asm
	{  cvt.rn.f16.f32 %rs11, %f36;}

	// end inline asm
	// begin inline asm
	{ atom.add.noftz.f16 %rs12,[%rd30],%rs11; }

	// end inline asm
	add.s32 	%r161, %r161, 8;
	setp.lt.s32 	%p40, %r161, %r68;
	@%p40 bra 	$L__BB0_21;
$L__BB0_30:
	add.s32 	%r160, %r160, 1;
	setp.ne.s32 	%p41, %r160, %r71;
	@%p41 bra 	$L__BB0_19;
$L__BB0_31:
	bar.sync 	0;
	add.s32 	%r155, %r155, 1;
	setp.ne.s32 	%p42, %r155, %r69;
	@%p42 bra 	$L__BB0_11;
$L__BB0_32:
	setp.ge.s32 	%p43, %r1, %r68;
	@%p43 bra 	$L__BB0_39;
	ld.param.u64 	%rd43, [_Z33ms_deform_attn_persistent_bankoptPK6__halfPKiS3_S1_S1_PS_iiiiiii_param_5];
	cvta.to.global.u64 	%rd6, %rd43;
	setp.eq.s32 	%p44, %r13, 0;
	mad.lo.s32 	%r139, %r22, %r70, %r23;
	mad.lo.s32 	%r140, %r139, %r67, %r24;
	mul.lo.s32 	%r60, %r140, %r68;
	mov.u32 	%r162, %r1;
	@%p44 bra 	$L__BB0_37;
	setp.eq.s32 	%p45, %r13, 1;
	add.s32 	%r141, %r60, %r1;
	mul.wide.s32 	%rd32, %r141, 2;
	add.s64 	%rd7, %rd6, %rd32;
	ld.shared.u16 	%rs14, [%r14];
	st.global.u16 	[%rd7], %rs14;
	mov.u32 	%r162, %r11;
	@%p45 bra 	$L__BB0_37;
	setp.eq.s32 	%p46, %r13, 2;
	cvt.u64.u32 	%rd33, %r15;
	add.s64 	%rd8, %rd7, %rd33;
	ld.shared.u16 	%rs15, [%r16];
	st.global.u16 	[%rd8], %rs15;
	mov.u32 	%r162, %r17;
	@%p46 bra 	$L__BB0_37;
	add.s32 	%r162, %r17, %r2;
	add.s64 	%rd35, %rd8, %rd33;
	add.s32 	%r142, %r16, %r15;
	ld.shared.u16 	%rs16, [%r142];
	st.global.u16 	[%rd35], %rs16;
$L__BB0_37:
	setp.lt.u32 	%p47, %r12, 3;
	@%p47 bra 	$L__BB0_39;
$L__BB0_38:
	add.s32 	%r143, %r60, %r162;
	mul.wide.s32 	%rd36, %r143, 2;
	add.s64 	%rd37, %rd6, %rd36;
	shl.b32 	%r144, %r162, 1;
	add.s32 	%r145, %r7, %r144;
	ld.shared.u16 	%rs17, [%r145];
	st.global.u16 	[%rd37], %rs17;
	cvt.u64.u32 	%rd38, %r15;
	add.s64 	%rd39, %rd37, %rd38;
	add.s32 	%r146, %r145, %r15;
	ld.shared.u16 	%rs18, [%r146];
	st.global.u16 	[%rd39], %rs18;
	add.s64 	%rd40, %rd39, %rd38;
	add.s32 	%r147, %r146, %r15;
	ld.shared.u16 	%rs19, [%r147];
	st.global.u16 	[%rd40], %rs19;
	add.s64 	%rd41, %rd40, %rd38;
	add.s32 	%r148, %r147, %r15;
	ld.shared.u16 	%rs20, [%r148];
	st.global.u16 	[%rd41], %rs20;
	shl.b32 	%r149, %r2, 2;
	add.s32 	%r162, %r149, %r162;
	setp.lt.s32 	%p48, %r162, %r68;
	@%p48 bra 	$L__BB0_38;
$L__BB0_39:
	bar.sync 	0;
	add.s32 	%r152, %r152, 1;
	setp.ne.s32 	%p49, %r152, %r4;
	@%p49 bra 	$L__BB0_2;
$L__BB0_40:
	ret;

}


// ===== COMPILED SASS (sm_100) =====

	.target	sm_100

	.elftype	@"ET_EXEC"


//--------------------- .note.nv.tkinfo           --------------------------
	.section	.note.nv.tkinfo,"",@"SHT_NOTE"
	.sectionflags	@"SHF_NOTE_NV_TKINFO"
	.tkinfo
        /*0018*/ 	.word	0x00000002
        /*0030*/ 	.string	""
        /*0030*/ 	.string	"ptxas"
        /*0030*/ 	.string	"Cuda compilation tools, release 13.0, V13.0.88"
        /*0030*/ 	.string	"Build cuda_13.0.r13.0/compiler.36424714_0"
        /*0030*/ 	.string	"-arch sm_100 -m 64 "



//--------------------- .note.nv.cuinfo           --------------------------
	.section	.note.nv.cuinfo,"",@"SHT_NOTE"
	.sectionflags	@"SHF_NOTE_NV_CUINFO"
        /*0018*/ 	.short	0x0002
        /*001a*/ 	.short	0x0064
        /*001c*/ 	.short	0x0082
	.zero		2


//--------------------- .nv.info                  --------------------------
	.section	.nv.info,"",@"SHT_CUDA_INFO"
	.align	4


	//----- nvinfo : EIATTR_REGCOUNT
	.align		4
        /*0000*/ 	.byte	0x04, 0x2f
        /*0002*/ 	.short	(.L_1 - .L_0)
	.align		4
.L_0:
        /*0004*/ 	.word	index@(_Z33ms_deform_attn_persistent_bankoptPK6__halfPKiS3_S1_S1_PS_iiiiiii)
        /*0008*/ 	.word	0x00000020


	//----- nvinfo : EIATTR_FRAME_SIZE
	.align		4
.L_1:
        /*000c*/ 	.byte	0x04, 0x11
        /*000e*/ 	.short	(.L_3 - .L_2)
	.align		4
.L_2:
        /*0010*/ 	.word	index@(_Z33ms_deform_attn_persistent_bankoptPK6__halfPKiS3_S1_S1_PS_iiiiiii)
        /*0014*/ 	.word	0x00000000


	//----- nvinfo : EIATTR_MIN_STACK_SIZE
	.align		4
.L_3:
        /*0018*/ 	.byte	0x04, 0x12
        /*001a*/ 	.short	(.L_5 - .L_4)
	.align		4
.L_4:
        /*001c*/ 	.word	index@(_Z33ms_deform_attn_persistent_bankoptPK6__halfPKiS3_S1_S1_PS_iiiiiii)
        /*0020*/ 	.word	0x00000000
.L_5:


//--------------------- .nv.compat                --------------------------
	.section	.nv.compat,"",@"SHT_CUDA_COMPAT_INFO"
	.align	4
        /*0000*/ 	.byte	0x02, 0x09, 0x00, 0x00, 0x02, 0x02, 0x01, 0x00, 0x02, 0x05, 0x05, 0x00, 0x03, 0x07, 0x01, 0x01
        /*0010*/ 	.byte	0x02, 0x03, 0x00, 0x00, 0x02, 0x06, 0x01, 0x00, 0x04, 0x0b, 0x08, 0x00, 0x09, 0x00, 0x00, 0x00
        /*0020*/ 	.byte	0x00, 0x00, 0x00, 0x00


//--------------------- .nv.info._Z33ms_deform_attn_persistent_bankoptPK6__halfPKiS3_S1_S1_PS_iiiiiii --------------------------
	.section	.nv.info._Z33ms_deform_attn_persistent_bankoptPK6__halfPKiS3_S1_S1_PS_iiiiiii,"",@"SHT_CUDA_INFO"
	.sectionflags	@""
	.align	4


	//----- nvinfo : EIATTR_CUDA_API_VERSION
	.align		4
        /*0000*/ 	.byte	0x04, 0x37
        /*0002*/ 	.short	(.L_7 - .L_6)
.L_6:
        /*0004*/ 	.word	0x00000082


	//----- nvinfo : EIATTR_KPARAM_INFO
	.align		4
.L_7:
        /*0008*/ 	.byte	0x04, 0x17
        /*000a*/ 	.short	(.L_9 - .L_8)
.L_8:
        /*000c*/ 	.word	0x00000000
        /*0010*/ 	.short	0x000c
        /*0012*/ 	.short	0x0048
        /*0014*/ 	.byte	0x00, 0xf0, 0x11, 0x00


	//----- nvinfo : EIATTR_KPARAM_INFO
	.align		4
.L_9:
        /*0018*/ 	.byte	0x04, 0x17
        /*001a*/ 	.short	(.L_11 - .L_10)
.L_10:
        /*001c*/ 	.word	0x00000000
        /*0020*/ 	.short	0x000b
        /*0022*/ 	.short	0x0044
        /*0024*/ 	.byte	0x00, 0xf0, 0x11, 0x00


	//----- nvinfo : EIATTR_KPARAM_INFO
	.align		4
.L_11:
        /*0028*/ 	.byte	0x04, 0x17
        /*002a*/ 	.short	(.L_13 - .L_12)
.L_12:
        /*002c*/ 	.word	0x00000000
        /*0030*/ 	.short	0x000a
        /*0032*/ 	.short	0x0040
        /*0034*/ 	.byte	0x00, 0xf0, 0x11, 0x00


	//----- nvinfo : EIATTR_KPARAM_INFO
	.align		4
.L_13:
        /*0038*/ 	.byte	0x04, 0x17
        /*003a*/ 	.short	(.L_15 - .L_14)
.L_14:
        /*003c*/ 	.word	0x00000000
        /*0040*/ 	.short	0x0009
        /*0042*/ 	.short	0x003c
        /*0044*/ 	.byte	0x00, 0xf0, 0x11, 0x00


	//----- nvinfo : EIATTR_KPARAM_INFO
	.align		4
.L_15:
        /*0048*/ 	.byte	0x04, 0x17
        /*004a*/ 	.short	(.L_17 - .L_16)
.L_16:
        /*004c*/ 	.word	0x00000000
        /*0050*/ 	.short	0x0008
        /*0052*/ 	.short	0x0038
        /*0054*/ 	.byte	0x00, 0xf0, 0x11, 0x00


	//----- nvinfo : EIATTR_KPARAM_INFO
	.align		4
.L_17:
        /*0058*/ 	.byte	0x04, 0x17
        /*005a*/ 	.short	(.L_19 - .L_18)
.L_18:
        /*005c*/ 	.word	0x00000000
        /*0060*/ 	.short	0x0007
        /*0062*/ 	.short	0x0034
        /*0064*/ 	.byte	0x00, 0xf0, 0x11, 0x00


	//----- nvinfo : EIATTR_KPARAM_INFO
	.align		4
.L_19:
        /*0068*/ 	.byte	0x04, 0x17
        /*006a*/ 	.short	(.L_21 - .L_20)
.L_20:
        /*006c*/ 	.word	0x00000000
        /*0070*/ 	.short	0x0006
        /*0072*/ 	.short	0x0030
        /*0074*/ 	.byte	0x00, 0xf0, 0x11, 0x00


	//----- nvinfo : EIATTR_KPARAM_INFO
	.align		4
.L_21:
        /*0078*/ 	.byte	0x04, 0x17
        /*007a*/ 	.short	(.L_23 - .L_22)
.L_22:
        /*007c*/ 	.word	0x00000000
        /*0080*/ 	.short	0x0005
        /*0082*/ 	.short	0x0028
        /*0084*/ 	.byte	0x00, 0xf5, 0x21, 0x00


	//----- nvinfo : EIATTR_KPARAM_INFO
	.align		4
.L_23:
        /*0088*/ 	.byte	0x04, 0x17
        /*008a*/ 	.short	(.L_25 - .L_24)
.L_24:
        /*008c*/ 	.word	0x00000000
        /*0090*/ 	.short	0x0004
        /*0092*/ 	.short	0x0020
        /*0094*/ 	.byte	0x00, 0xf5, 0x21, 0x00


	//----- nvinfo : EIATTR_KPARAM_INFO
	.align		4
.L_25:
        /*0098*/ 	.byte	0x04, 0x17
        /*009a*/ 	.short	(.L_27 - .L_26)
.L_26:
        /*009c*/ 	.word	0x00000000
        /*00a0*/ 	.short	0x0003
        /*00a2*/ 	.short	0x0018
        /*00a4*/ 	.byte	0x00, 0xf5, 0x21, 0x00


	//----- nvinfo : EIATTR_KPARAM_INFO
	.align		4
.L_27:
        /*00a8*/ 	.byte	0x04, 0x17
        /*00aa*/ 	.short	(.L_29 - .L_28)
.L_28:
        /*00ac*/ 	.word	0x00000000
        /*00b0*/ 	.short	0x0002
        /*00b2*/ 	.short	0x0010
        /*00b4*/ 	.byte	0x00, 0xf5, 0x21, 0x00


	//----- nvinfo : EIATTR_KPARAM_INFO
	.align		4
.L_29:
        /*00b8*/ 	.byte	0x04, 0x17
        /*00ba*/ 	.short	(.L_31 - .L_30)
.L_30:
        /*00bc*/ 	.word	0x00000000
        /*00c0*/ 	.short	0x0001
        /*00c2*/ 	.short	0x0008
        /*00c4*/ 	.byte	0x00, 0xf5, 0x21, 0x00


	//----- nvinfo : EIATTR_KPARAM_INFO
	.align		4
.L_31:
        /*00c8*/ 	.byte	0x04, 0x17
        /*00ca*/ 	.short	(.L_33 - .L_32)
.L_32:
        /*00cc*/ 	.word	0x00000000
        /*00d0*/ 	.short	0x0000
        /*00d2*/ 	.short	0x0000
        /*00d4*/ 	.byte	0x00, 0xf5, 0x21, 0x00


	//----- nvinfo : EIATTR_SPARSE_MMA_MASK
	.align		4
.L_33:
        /*00d8*/ 	.byte	0x03, 0x50
        /*00da*/ 	.short	0x0000


	//----- nvinfo : EIATTR_MAXREG_COUNT
	.align		4
        /*00dc*/ 	.byte	0x03, 0x1b
        /*00de*/ 	.short	0x00ff


	//----- nvinfo : EIATTR_NUM_BARRIERS
	.align		4
        /*00e0*/ 	.byte	0x02, 0x4c
        /*00e2*/ 	.byte	0x01
	.zero		1


	//----- nvinfo : EIATTR_MERCURY_ISA_VERSION
	.align		4
        /*00e4*/ 	.byte	0x03, 0x5f
        /*00e6*/ 	.short	0x0101


	//----- nvinfo : EIATTR_VRC_CTA_INIT_COUNT
	.align		4
        /*00e8*/ 	.byte	0x02, 0x4a
	.zero		1
	.zero		1


	//----- nvinfo : EIATTR_ATOM16_EMUL_INSTR_REG_MAP
	.align		4
        /*00ec*/ 	.byte	0x04, 0x2e
        /*00ee*/ 	.short	(.L_35 - .L_34)


	//   ....[0]....
.L_34:
        /*00f0*/ 	.word	0x000019a0
        /*00f4*/ 	.short	0x000a
        /*00f6*/ 	.short	0x0000


	//   ....[1]....
        /*00f8*/ 	.word	0x00001a40
        /*00fc*/ 	.short	0x000a
        /*00fe*/ 	.short	0x0000


	//----- nvinfo : EIATTR_EXIT_INSTR_OFFSETS
	.align		4
.L_35:
        /*0100*/ 	.byte	0x04, 0x1c
        /*0102*/ 	.short	(.L_37 - .L_36)


	//   ....[0]....
.L_36:
        /*0104*/ 	.word	0x000002d0


	//   ....[1]....
        /*0108*/ 	.word	0x00002060


	//----- nvinfo : EIATTR_CRS_STACK_SIZE
	.align		4
.L_37:
        /*010c*/ 	.byte	0x04, 0x1e
        /*010e*/ 	.short	(.L_39 - .L_38)
.L_38:
        /*0110*/ 	.word	0x00000000


	//----- nvinfo : EIATTR_CBANK_PARAM_SIZE
	.align		4
.L_39:
        /*0114*/ 	.byte	0x03, 0x19
        /*0116*/ 	.short	0x004c


	//----- nvinfo : EIATTR_PARAM_CBANK
	.align		4
        /*0118*/ 	.byte	0x04, 0x0a
        /*011a*/ 	.short	(.L_41 - .L_40)
	.align		4
.L_40:
        /*011c*/ 	.word	index@(.nv.constant0._Z33ms_deform_attn_persistent_bankoptPK6__halfPKiS3_S1_S1_PS_iiiiiii)
        /*0120*/ 	.short	0x0380
        /*0122*/ 	.short	0x004c


	//----- nvinfo : EIATTR_SW_WAR
	.align		4
.L_41:
        /*0124*/ 	.byte	0x04, 0x36
        /*0126*/ 	.short	(.L_43 - .L_42)
.L_42:
        /*0128*/ 	.word	0x00000008
.L_43:


//--------------------- .nv.callgraph             --------------------------
	.section	.nv.callgraph,"",@"SHT_CUDA_CALLGRAPH"
	.align	4
	.sectionentsize	8
	.align		4
        /*0000*/ 	.word	0x00000000
	.align		4
        /*0004*/ 	.word	0xffffffff
	.align		4
        /*0008*/ 	.word	0x00000000
	.align		4
        /*000c*/ 	.word	0xfffffffe
	.align		4
        /*0010*/ 	.word	0x00000000
	.align		4
        /*0014*/ 	.word	0xfffffffd
	.align		4
        /*0018*/ 	.word	0x00000000
	.align		4
        /*001c*/ 	.word	0xfffffffc


//--------------------- .text._Z33ms_deform_attn_persistent_bankoptPK6__halfPKiS3_S1_S1_PS_iiiiiii --------------------------
	.section	.text._Z33ms_deform_attn_persistent_bankoptPK6__halfPKiS3_S1_S1_PS_iiiiiii,"ax",@progbits
	.align	128
        .global         _Z33ms_deform_attn_persistent_bankoptPK6__halfPKiS3_S1_S1_PS_iiiiiii
        .type           _Z33ms_deform_attn_persistent_bankoptPK6__halfPKiS3_S1_S1_PS_iiiiiii,@function
        .size           _Z33ms_deform_attn_persistent_bankoptPK6__halfPKiS3_S1_S1_PS_iiiiiii,(.L_x_33 - _Z33ms_deform_attn_persistent_bankoptPK6__halfPKiS3_S1_S1_PS_iiiiiii)
        .other          _Z33ms_deform_attn_persistent_bankoptPK6__halfPKiS3_S1_S1_PS_iiiiiii,@"STO_CUDA_ENTRY STV_DEFAULT"
_Z33ms_deform_attn_persistent_bankoptPK6__halfPKiS3_S1_S1_PS_iiiiiii:
.text._Z33ms_deform_attn_persistent_bankoptPK6__halfPKiS3_S1_S1_PS_iiiiiii:
[----:B------:R-:W-:Y:S01]  /*0000*/  LDC R1, c[0x0][0x37c] ;  /* 0x0000df00ff017b82 */ /* 0x000fe20000000800 */
[----:B------:R-:W0:Y:S07]  /*0010*/  LDCU UR15, c[0x0][0x360] ;  /* 0x00006c00ff0f77ac */ /* 0x000e2e0008000800 */
[----:B------:R-:W1:Y:S01]  /*0020*/  LDC R2, c[0x0][0x3b8] ;  /* 0x0000ee00ff027b82 */ /* 0x000e620000000800 */
[----:B------:R-:W2:Y:S07]  /*0030*/  LDCU UR5, c[0x0][0x370] ;  /* 0x00006e00ff0577ac */ /* 0x000eae0008000800 */
[----:B------:R-:W3:Y:S08]  /*0040*/  LDC R11, c[0x0][0x370] ;  /* 0x0000dc00ff0b7b82 */ /* 0x000ef00000000800 */
[----:B------:R-:W1:Y:S01]  /*0050*/  LDC R9, c[0x0][0x3b0] ;  /* 0x0000ec00ff097b82 */ /* 0x000e620000000800 */
[----:B--2---:R-:W-:-:S07]  /*0060*/  UISETP.NE.AND UP0, UPT, UR5, URZ, UPT ;  /* 0x000000ff0500728c */ /* 0x004fce000bf05270 */
[----:B------:R-:W2:Y:S01]  /*0070*/  LDC R3, c[0x0][0x3c4] ;  /* 0x0000f100ff037b82 */ /* 0x000ea20000000800 */
[----:B---3--:R-:W-:-:S07]  /*0080*/  IABS R8, R11 ;  /* 0x0000000b00087213 */ /* 0x008fce0000000000 */
[----:B------:R-:W3:Y:S01]  /*0090*/  S2UR UR8, SR_CTAID.X ;  /* 0x00000000000879c3 */ /* 0x000ee20000002500 */
[----:B------:R-:W4:Y:S01]  /*00a0*/  I2F.RP R7, R8 ;  /* 0x0000000800077306 */ /* 0x000f220000209400 */
[----:B-1----:R-:W-:-:S04]  /*00b0*/  IMAD R0, R2, R9, RZ ;  /* 0x0000000902007224 */ /* 0x002fc800078e02ff */
[----:B--2---:R-:W-:-:S03]  /*00c0*/  IMAD R0, R0, R3, RZ ;  /* 0x0000000300007224 */ /* 0x004fc600078e02ff */
[----:B----4-:R-:W1:Y:S02]  /*00d0*/  MUFU.RCP R7, R7 ;  /* 0x0000000700077308 */ /* 0x010e640000001000 */
[----:B------:R-:W-:Y:S02]  /*00e0*/  IADD3 R6, PT, PT, R11, -0x1, R0 ;  /* 0xffffffff0b067810 */ /* 0x000fe40007ffe000 */
[----:B------:R-:W-:-:S04]  /*00f0*/  IABS R11, R11 ;  /* 0x0000000b000b7213 */ /* 0x000fc80000000000 */
[----:B------:R-:W-:Y:S01]  /*0100*/  IADD3 R11, PT, PT, RZ, -R11, RZ ;  /* 0x8000000bff0b7210 */ /* 0x000fe20007ffe0ff */
[----:B-1----:R-:W-:-:S04]  /*0110*/  VIADD R4, R7, 0xffffffe ;  /* 0x0ffffffe07047836 */ /* 0x002fc80000000000 */
[----:B------:R1:W2:Y:S02]  /*0120*/  F2I.FTZ.U32.TRUNC.NTZ R5, R4 ;  /* 0x0000000400057305 */ /* 0x0002a4000021f000 */
[----:B-1----:R-:W-:Y:S02]  /*0130*/  IMAD.MOV.U32 R4, RZ, RZ, RZ ;  /* 0x000000ffff047224 */ /* 0x002fe400078e00ff */
[----:B--2---:R-:W-:-:S04]  /*0140*/  IMAD.MOV R9, RZ, RZ, -R5 ;  /* 0x000000ffff097224 */ /* 0x004fc800078e0a05 */
[----:B------:R-:W-:Y:S01]  /*0150*/  IMAD R7, R9, R8, RZ ;  /* 0x0000000809077224 */ /* 0x000fe200078e02ff */
[----:B------:R-:W-:Y:S02]  /*0160*/  IABS R9, R6 ;  /* 0x0000000600097213 */ /* 0x000fe40000000000 */
[----:B------:R-:W-:Y:S01]  /*0170*/  LOP3.LUT R6, R6, UR5, RZ, 0x3c, !PT ;  /* 0x0000000506067c12 */ /* 0x000fe2000f8e3cff */
[----:B------:R-:W-:Y:S01]  /*0180*/  IMAD.HI.U32 R4, R5, R7, R4 ;  /* 0x0000000705047227 */ /* 0x000fe200078e0004 */
[----:B------:R-:W-:-:S03]  /*0190*/  MOV R7, R11 ;  /* 0x0000000b00077202 */ /* 0x000fc60000000f00 */
[----:B------:R-:W-:-:S04]  /*01a0*/  IMAD.MOV.U32 R5, RZ, RZ, R9 ;  /* 0x000000ffff057224 */ /* 0x000fc800078e0009 */
[----:B------:R-:W-:-:S04]  /*01b0*/  IMAD.HI.U32 R4, R4, R5, RZ ;  /* 0x0000000504047227 */ /* 0x000fc800078e00ff */
[----:B------:R-:W-:-:S05]  /*01c0*/  IMAD R5, R4, R7, R5 ;  /* 0x0000000704057224 */ /* 0x000fca00078e0205 */
[----:B------:R-:W-:-:S13]  /*01d0*/  ISETP.GT.U32.AND P1, PT, R8, R5, PT ;  /* 0x000000050800720c */ /* 0x000fda0003f24070 */
[----:B------:R-:W-:Y:S02]  /*01e0*/  @!P1 IMAD.IADD R5, R5, 0x1, -R8 ;  /* 0x0000000105059824 */ /* 0x000fe400078e0a08 */
[----:B------:R-:W-:-:S03]  /*01f0*/  @!P1 VIADD R4, R4, 0x1 ;  /* 0x0000000104049836 */ /* 0x000fc60000000000 */
[----:B------:R-:W-:-:S13]  /*0200*/  ISETP.GE.U32.AND P0, PT, R5, R8, PT ;  /* 0x000000080500720c */ /* 0x000fda0003f06070 */
[----:B------:R-:W-:Y:S02]  /*0210*/  @P0 IADD3 R4, PT, PT, R4, 0x1, RZ ;  /* 0x0000000104040810 */ /* 0x000fe40007ffe0ff */
[----:B------:R-:W-:Y:S02]  /*0220*/  ISETP.GE.AND P0, PT, R6, RZ, PT ;  /* 0x000000ff0600720c */ /* 0x000fe40003f06270 */
[----:B------:R-:W-:-:S13]  /*0230*/  R2UR UR4, R4 ;  /* 0x00000000040472ca */ /* 0x000fda00000e0000 */
[----:B------:R-:W-:-:S05]  /*0240*/  @!P0 IMAD R4, RZ, RZ, -UR4 ;  /* 0x80000004ff048e24 */ /* 0x000fca000f8e02ff */
[----:B------:R-:W-:-:S09]  /*0250*/  @!P0 R2UR UR4, R4 ;  /* 0x00000000040482ca */ /* 0x000fd200000e0000 */
[----:B------:R-:W-:-:S04]  /*0260*/  @!UP0 ULOP3.LUT UR4, URZ, UR5, URZ, 0x33, !UPT ;  /* 0x00000005ff048292 */ /* 0x000fc8000f8e33ff */
[----:B---3--:R-:W-:Y:S02]  /*0270*/  UIMAD UR8, UR4, UR8, URZ ;  /* 0x00000008040872a4 */ /* 0x008fe4000f8e02ff */
[----:B------:R-:W-:-:S05]  /*0280*/  IMAD.U32 R5, RZ, RZ, UR4 ;  /* 0x00000004ff057e24 */ /* 0x000fca000f8e00ff */
[----:B------:R-:W-:-:S04]  /*0290*/  VIADDMNMX R5, R5, UR8, R0, PT ;  /* 0x0000000805057c46 */ /* 0x000fc8000b800100 */
[----:B------:R-:W-:-:S13]  /*02a0*/  R2UR UR18, R5 ;  /* 0x00000000051272ca */ /* 0x000fda00000e0000 */
[----:B------:R-:W-:-:S06]  /*02b0*/  UISETP.GE.AND UP0, UPT, UR8, UR18, UPT ;  /* 0x000000120800728c */ /* 0x000fcc000bf06270 */
[----:B------:R-:W-:-:S13]  /*02c0*/  PLOP3.LUT P0, PT, PT, PT, UP0, 0x80, 0x8 ;  /* 0x000000000008781c */ /* 0x000fda0003f0f008 */
[----:B0-----:R-:W-:Y:S05]  /*02d0*/  @P0 EXIT ;  /* 0x000000000000094d */ /* 0x001fea0003800000 */
[----:B------:R-:W0:Y:S01]  /*02e0*/  I2F.U32.RP R8, UR15 ;  /* 0x0000000f00087d06 */ /* 0x000e220008209000 */
[----:B------:R-:W1:Y:S01]  /*02f0*/  S2R R0, SR_TID.X ;  /* 0x0000000000007919 */ /* 0x000e620000002100 */
[----:B------:R-:W2:Y:S01]  /*0300*/  LDCU UR9, c[0x0][0x3bc] ;  /* 0x00007780ff0977ac */ /* 0x000ea20008000800 */
[----:B------:R-:W3:Y:S01]  /*0310*/  S2UR UR10, SR_CgaCtaId ;  /* 0x00000000000a79c3 */ /* 0x000ee20000008800 */
[----:B------:R-:W-:Y:S01]  /*0320*/  ISETP.NE.U32.AND P2, PT, RZ, UR15, PT ;  /* 0x0000000fff007c0c */ /* 0x000fe2000bf45070 */
[----:B------:R-:W4:Y:S01]  /*0330*/  LDCU UR6, c[0x0][0x3c0] ;  /* 0x00007800ff0677ac */ /* 0x000f220008000800 */
[----:B------:R-:W5:Y:S05]  /*0340*/  LDCU UR7, c[0x0][0x3c8] ;  /* 0x00007900ff0777ac */ /* 0x000f6a0008000800 */
[----:B------:R-:W2:Y:S01]  /*0350*/  S2UR UR11, SR_SWINHI ;  /* 0x00000000000b79c3 */ /* 0x000ea20000002f00 */
[----:B------:R-:W2:Y:S01]  /*0360*/  LDCU UR5, c[0x0][0x3b4] ;  /* 0x00007680ff0577ac */ /* 0x000ea20008000800 */
[----:B0-----:R-:W0:Y:S01]  /*0370*/  MUFU.RCP R8, R8 ;  /* 0x0000000800087308 */ /* 0x001e220000001000 */
[----:B------:R-:W-:Y:S01]  /*0380*/  UMOV UR4, 0x400 ;  /* 0x0000040000047882 */ /* 0x000fe20000000000 */
[----:B------:R-:W2:Y:S01]  /*0390*/  LDCU.64 UR16, c[0x0][0x358] ;  /* 0x00006b00ff1077ac */ /* 0x000ea20008000a00 */
[----:B----4-:R-:W-:Y:S01]  /*03a0*/  IMAD R2, R2, UR6, RZ ;  /* 0x0000000602027c24 */ /* 0x010fe2000f8e02ff */
[----:B---3--:R-:W-:-:S03]  /*03b0*/  ULEA UR10, UR10, UR4, 0x18 ;  /* 0x000000040a0a7291 */ /* 0x008fc6000f8ec0ff */
[----:B-----5:R-:W-:Y:S01]  /*03c0*/  IMAD R2, R2, UR7, RZ ;  /* 0x0000000702027c24 */ /* 0x020fe2000f8e02ff */
[----:B0-----:R-:W-:Y:S01]  /*03d0*/  IADD3 R4, PT, PT, R8, 0xffffffe, RZ ;  /* 0x0ffffffe08047810 */ /* 0x001fe20007ffe0ff */
[----:B-1----:R-:W-:Y:S02]  /*03e0*/  VIADD R6, R0, UR15 ;  /* 0x0000000f00067c36 */ /* 0x002fe40008000000 */
[----:B------:R-:W-:Y:S01]  /*03f0*/  IMAD R3, R2, R3, RZ ;  /* 0x0000000302037224 */ /* 0x000fe200078e02ff */
[----:B------:R0:W1:Y:S01]  /*0400*/  F2I.FTZ.U32.TRUNC.NTZ R5, R4 ;  /* 0x0000000400057305 */ /* 0x000062000021f000 */
[----:B------:R-:W-:Y:S01]  /*0410*/  UMOV UR6, UR10 ;  /* 0x0000000a00067c82 */ /* 0x000fe20008000000 */
[----:B--2---:R-:W-:Y:S01]  /*0420*/  UMOV UR7, UR11 ;  /* 0x0000000b00077c82 */ /* 0x004fe20008000000 */
[C---:B------:R-:W-:Y:S02]  /*0430*/  ISETP.GE.AND P0, PT, R6.reuse, UR9, PT ;  /* 0x0000000906007c0c */ /* 0x040fe4000bf06270 */
[----:B------:R-:W-:Y:S01]  /*0440*/  VIMNMX R7, PT, PT, R6, UR9, !PT ;  /* 0x0000000906077c48 */ /* 0x000fe2000ffe0100 */
[----:B------:R-:W-:Y:S01]  /*0450*/  UIADD3 UR9, UPT, UPT, UR9, 0x1, URZ ;  /* 0x0000000109097890 */ /* 0x000fe2000fffe0ff */
[----:B------:R-:W-:-:S02]  /*0460*/  SEL R8, RZ, 0x1, P0 ;  /* 0x00000001ff087807 */ /* 0x000fc40000000000 */
[----:B------:R-:W-:Y:S01]  /*0470*/  R2UR UR19, R3 ;  /* 0x00000000031372ca */ /* 0x000fe200000e0000 */
[----:B0-----:R-:W-:Y:S01]  /*0480*/  HFMA2 R4, -RZ, RZ, 0, 0 ;  /* 0x00000000ff047431 */ /* 0x001fe200000001ff */
[----:B------:R-:W-:Y:S01]  /*0490*/  IADD3 R7, PT, PT, R7, -R6, -R8 ;  /* 0x8000000607077210 */ /* 0x000fe20007ffe808 */
[----:B------:R-:W-:Y:S01]  /*04a0*/  UIMAD.WIDE UR4, UR9, UR5, URZ ;  /* 0x00000005090472a5 */ /* 0x000fe2000f8e02ff */
[----:B------:R-:W-:Y:S01]  /*04b0*/  LOP3.LUT R3, R0, 0x1f, RZ, 0xc0, !PT ;  /* 0x0000001f00037812 */ /* 0x000fe200078ec0ff */
[----:B-1----:R-:W-:Y:S02]  /*04c0*/  IMAD.MOV R9, RZ, RZ, -R5 ;  /* 0x000000ffff097224 */ /* 0x002fe400078e0a05 */
[----:B------:R-:W-:Y:S01]  /*04d0*/  USHF.L.U32 UR11, UR4, 0x1, URZ ;  /* 0x00000001040b7899 */ /* 0x000fe200080006ff */
[----:B------:R-:W-:Y:S01]  /*04e0*/  LEA R6, R3, UR10, 0x1 ;  /* 0x0000000a03067c11 */ /* 0x000fe2000f8e08ff */
[----:B------:R-:W-:Y:S01]  /*04f0*/  USHF.L.U64.HI UR4, UR4, 0x1, UR5 ;  /* 0x0000000104047899 */ /* 0x000fe20008010205 */
[----:B------:R-:W-:Y:S01]  /*0500*/  IMAD R9, R9, UR15, RZ ;  /* 0x0000000f09097c24 */ /* 0x000fe2000f8e02ff */
[----:B------:R-:W-:-:S03]  /*0510*/  UIADD3 UR6, UP0, UPT, UR6, UR11, URZ ;  /* 0x0000000b06067290 */ /* 0x000fc6000ff1e0ff */
[----:B------:R-:W-:Y:S01]  /*0520*/  IMAD.HI.U32 R10, R5, R9, R4 ;  /* 0x00000009050a7227 */ /* 0x000fe200078e0004 */
[----:B------:R-:W-:-:S05]  /*0530*/  UIADD3.X UR7, UPT, UPT, UR7, UR4, URZ, UP0, !UPT ;  /* 0x0000000407077290 */ /* 0x000fca00087fe4ff */
[----:B------:R-:W-:-:S04]  /*0540*/  IMAD.HI.U32 R5, R10, R7, RZ ;  /* 0x000000070a057227 */ /* 0x000fc800078e00ff */
[----:B------:R-:W-:-:S04]  /*0550*/  IMAD.MOV R4, RZ, RZ, -R5 ;  /* 0x000000ffff047224 */ /* 0x000fc800078e0a05 */
[----:B------:R-:W-:-:S05]  /*0560*/  IMAD R7, R4, UR15, R7 ;  /* 0x0000000f04077c24 */ /* 0x000fca000f8e0207 */
[----:B------:R-:W-:-:S13]  /*0570*/  ISETP.GE.U32.AND P0, PT, R7, UR15, PT ;  /* 0x0000000f07007c0c */ /* 0x000fda000bf06070 */
[----:B------:R-:W-:Y:S01]  /*0580*/  @P0 VIADD R7, R7, -UR15 ;  /* 0x8000000f07070c36 */ /* 0x000fe20008000000 */
[----:B------:R-:W-:-:S04]  /*0590*/  @P0 IADD3 R5, PT, PT, R5, 0x1, RZ ;  /* 0x0000000105050810 */ /* 0x000fc80007ffe0ff */
[----:B------:R-:W-:-:S13]  /*05a0*/  ISETP.GE.U32.AND P1, PT, R7, UR15, PT ;  /* 0x0000000f07007c0c */ /* 0x000fda000bf26070 */
[----:B------:R-:W-:Y:S01]  /*05b0*/  @P1 VIADD R5, R5, 0x1 ;  /* 0x0000000105051836 */ /* 0x000fe20000000000 */
[----:B------:R-:W-:-:S05]  /*05c0*/  @!P2 LOP3.LUT R5, RZ, UR15, RZ, 0x33, !PT ;  /* 0x0000000fff05ac12 */ /* 0x000fca000f8e33ff */
[----:B------:R-:W-:Y:S01]  /*05d0*/  IMAD.IADD R4, R8, 0x1, R5 ;  /* 0x0000000108047824 */ /* 0x000fe200078e0205 */
[----:B------:R-:W-:-:S07]  /*05e0*/  LOP3.LUT R5, R0, 0x7, RZ, 0xc0, !PT ;  /* 0x0000000700057812 */ /* 0x000fce00078ec0ff */
.L_x_31:
[----:B0-----:R-:W0:Y:S01]  /*05f0*/  LDCU UR4, c[0x0][0x3c4] ;  /* 0x00007880ff0477ac */ /* 0x001e220008000800 */
[----:B---3--:R-:W-:Y:S01]  /*0600*/  IABS R13, UR8 ;  /* 0x00000008000d7c13 */ /* 0x008fe20008000000 */
[----:B------:R-:W-:Y:S01]  /*0610*/  BSSY.RECONVERGENT B0, `(.L_x_0) ;  /* 0x000006a000007945 */ /* 0x000fe20003800200 */
[----:B------:R-:W0:Y:S02]  /*0620*/  LDCU.64 UR10, c[0x0][0x3b8] ;  /* 0x00007700ff0a77ac */ /* 0x000e240008000a00 */
[----:B0-----:R-:W-:Y:S02]  /*0630*/  UIMAD UR4, UR10, UR4, URZ ;  /* 0x000000040a0472a4 */ /* 0x001fe4000f8e02ff */
[----:B------:R-:W-:Y:S02]  /*0640*/  UISETP.NE.AND UP0, UPT, UR10, URZ, UPT ;  /* 0x000000ff0a00728c */ /* 0x000fe4000bf05270 */
[----:B------:R-:W-:Y:S02]  /*0650*/  ULOP3.LUT UR5, UR8, UR4, URZ, 0x3c, !UPT ;  /* 0x0000000408057292 */ /* 0x000fe4000f8e3cff */
[----:B------:R-:W-:-:S02]  /*0660*/  MOV R12, UR4 ;  /* 0x00000004000c7c02 */ /* 0x000fc40008000f00 */
[----:B------:R-:W-:Y:S02]  /*0670*/  ISETP.NE.AND P1, PT, RZ, UR4, PT ;  /* 0x00000004ff007c0c */ /* 0x000fe4000bf25270 */
[-C--:B-1----:R-:W-:Y:S02]  /*0680*/  IABS R10, R12.reuse ;  /* 0x0000000c000a7213 */ /* 0x082fe40000000000 */
[----:B------:R-:W-:Y:S02]  /*0690*/  IABS R14, R12 ;  /* 0x0000000c000e7213 */ /* 0x000fe40000000000 */
[----:B------:R-:W0:Y:S01]  /*06a0*/  I2F.RP R7, R10 ;  /* 0x0000000a00077306 */ /* 0x000e220000209400 */
[----:B------:R-:W-:Y:S02]  /*06b0*/  MOV R12, R13 ;  /* 0x0000000d000c7202 */ /* 0x000fe40000000f00 */
[----:B------:R-:W-:-:S05]  /*06c0*/  ISETP.LE.AND P3, PT, RZ, UR5, PT ;  /* 0x00000005ff007c0c */ /* 0x000fca000bf63270 */
[----:B0-----:R-:W0:Y:S02]  /*06d0*/  MUFU.RCP R7, R7 ;  /* 0x0000000700077308 */ /* 0x001e240000001000 */
[----:B0-2---:R-:W-:Y:S02]  /*06e0*/  VIADD R8, R7, 0xffffffe ;  /* 0x0ffffffe07087836 */ /* 0x005fe40000000000 */
[----:B------:R-:W-:-:S04]  /*06f0*/  IMAD.MOV R7, RZ, RZ, -R14 ;  /* 0x000000ffff077224 */ /* 0x000fc800078e0a0e */
[----:B------:R0:W1:Y:S02]  /*0700*/  F2I.FTZ.U32.TRUNC.NTZ R9, R8 ;  /* 0x0000000800097305 */ /* 0x000064000021f000 */
[----:B0-----:R-:W-:Y:S02]  /*0710*/  IMAD.MOV.U32 R8, RZ, RZ, RZ ;  /* 0x000000ffff087224 */ /* 0x001fe400078e00ff */
[----:B-1----:R-:W-:-:S04]  /*0720*/  IMAD.MOV R11, RZ, RZ, -R9 ;  /* 0x000000ffff0b7224 */ /* 0x002fc800078e0a09 */
[----:B------:R-:W-:-:S04]  /*0730*/  IMAD R11, R11, R10, RZ ;  /* 0x0000000a0b0b7224 */ /* 0x000fc800078e02ff */
[----:B------:R-:W-:Y:S01]  /*0740*/  IMAD.HI.U32 R9, R9, R11, R8 ;  /* 0x0000000b09097227 */ /* 0x000fe200078e0008 */
[----:B------:R-:W-:-:S05]  /*0750*/  MOV R8, UR10 ;  /* 0x0000000a00087c02 */ /* 0x000fca0008000f00 */
[----:B------:R-:W-:-:S04]  /*0760*/  IMAD.HI.U32 R9, R9, R12, RZ ;  /* 0x0000000c09097227 */ /* 0x000fc800078e00ff */
[----:B------:R-:W-:Y:S01]  /*0770*/  IMAD R7, R9, R7, R12 ;  /* 0x0000000709077224 */ /* 0x000fe200078e020c */
[----:B------:R-:W-:-:S04]  /*0780*/  IABS R12, R8 ;  /* 0x00000008000c7213 */ /* 0x000fc80000000000 */
[----:B------:R-:W-:Y:S01]  /*0790*/  ISETP.GT.U32.AND P2, PT, R10, R7, PT ;  /* 0x000000070a00720c */ /* 0x000fe20003f44070 */
[----:B------:R-:W0:-:S12]  /*07a0*/  I2F.RP R8, R12 ;  /* 0x0000000c00087306 */ /* 0x000e180000209400 */
[----:B------:R-:W-:Y:S02]  /*07b0*/  @!P2 IMAD.IADD R7, R7, 0x1, -R10 ;  /* 0x000000010707a824 */ /* 0x000fe400078e0a0a */
[----:B------:R-:W-:Y:S01]  /*07c0*/  @!P2 VIADD R9, R9, 0x1 ;  /* 0x000000010909a836 */ /* 0x000fe20000000000 */
[----:B0-----:R-:W0:Y:S02]  /*07d0*/  MUFU.RCP R8, R8 ;  /* 0x0000000800087308 */ /* 0x001e240000001000 */
[----:B------:R-:W-:Y:S02]  /*07e0*/  ISETP.GE.U32.AND P0, PT, R7, R10, PT ;  /* 0x0000000a0700720c */ /* 0x000fe40003f06070 */
[----:B------:R-:W-:-:S11]  /*07f0*/  @!P1 LOP3.LUT R10, RZ, UR4, RZ, 0x33, !PT ;  /* 0x00000004ff0a9c12 */ /* 0x000fd6000f8e33ff */
[----:B------:R-:W-:Y:S01]  /*0800*/  @P0 IADD3 R9, PT, PT, R9, 0x1, RZ ;  /* 0x0000000109090810 */ /* 0x000fe20007ffe0ff */
[----:B0-----:R-:W-:-:S04]  /*0810*/  VIADD R7, R8, 0xffffffe ;  /* 0x0ffffffe08077836 */ /* 0x001fc80000000000 */
[----:B------:R-:W-:-:S05]  /*0820*/  @!P3 IMAD.MOV R9, RZ, RZ, -R9 ;  /* 0x000000ffff09b224 */ /* 0x000fca00078e0a09 */
[----:B------:R-:W-:Y:S02]  /*0830*/  R2UR UR20, R9 ;  /* 0x00000000091472ca */ /* 0x000fe400000e0000 */
[----:B------:R-:W-:Y:S01]  /*0840*/  @!P1 R2UR UR20, R10 ;  /* 0x000000000a1492ca */ /* 0x000fe200000e0000 */
[----:B------:R-:W0:-:S12]  /*0850*/  F2I.FTZ.U32.TRUNC.NTZ R9, R7 ;  /* 0x0000000700097305 */ /* 0x000e18000021f000 */
[----:B------:R-:W-:Y:S01]  /*0860*/  UIADD3 UR5, UPT, UPT, -UR20, URZ, URZ ;  /* 0x000000ff14057290 */ /* 0x000fe2000fffe1ff */
[----:B0-----:R-:W-:-:S03]  /*0870*/  IADD3 R11, PT, PT, RZ, -R9, RZ ;  /* 0x80000009ff0b7210 */ /* 0x001fc60007ffe0ff */
[----:B------:R-:W-:Y:S02]  /*0880*/  UIMAD UR5, UR4, UR5, UR8 ;  /* 0x00000005040572a4 */ /* 0x000fe4000f8e0208 */
[----:B------:R-:W-:Y:S02]  /*0890*/  IMAD R11, R11, R12, RZ ;  /* 0x0000000c0b0b7224 */ /* 0x000fe400078e02ff */
[----:B------:R-:W-:Y:S02]  /*08a0*/  ULOP3.LUT UR4, UR5, UR10, URZ, 0x3c, !UPT ;  /* 0x0000000a05047292 */ /* 0x000fe4000f8e3cff */
[----:B------:R-:W-:-:S05]  /*08b0*/  IMAD.U32 R8, RZ, RZ, UR5 ;  /* 0x00000005ff087e24 */ /* 0x000fca000f8e00ff */
[----:B------:R-:W-:Y:S01]  /*08c0*/  IABS R10, R8 ;  /* 0x00000008000a7213 */ /* 0x000fe20000000000 */
[----:B------:R-:W-:-:S04]  /*08d0*/  IMAD.MOV.U32 R8, RZ, RZ, RZ ;  /* 0x000000ffff087224 */ /* 0x000fc800078e00ff */
[----:B------:R-:W-:Y:S01]  /*08e0*/  IMAD.HI.U32 R8, R9, R11, R8 ;  /* 0x0000000b09087227 */ /* 0x000fe200078e0008 */
[----:B------:R-:W-:-:S05]  /*08f0*/  MOV R9, R10 ;  /* 0x0000000a00097202 */ /* 0x000fca0000000f00 */
[----:B------:R-:W-:-:S04]  /*0900*/  IMAD.HI.U32 R8, R8, R9, RZ ;  /* 0x0000000908087227 */ /* 0x000fc800078e00ff */
[----:B------:R-:W-:-:S04]  /*0910*/  IMAD.MOV R7, RZ, RZ, -R8 ;  /* 0x000000ffff077224 */ /* 0x000fc800078e0a08 */
[----:B------:R-:W-:-:S05]  /*0920*/  IMAD R7, R12, R7, R9 ;  /* 0x000000070c077224 */ /* 0x000fca00078e0209 */
[----:B------:R-:W-:-:S13]  /*0930*/  ISETP.GT.U32.AND P1, PT, R12, R7, PT ;  /* 0x000000070c00720c */ /* 0x000fda0003f24070 */
[----:B------:R-:W-:Y:S01]  /*0940*/  @!P1 IMAD.IADD R7, R7, 0x1, -R12 ;  /* 0x0000000107079824 */ /* 0x000fe200078e0a0c */
[----:B------:R-:W-:-:S04]  /*0950*/  @!P1 IADD3 R8, PT, PT, R8, 0x1, RZ ;  /* 0x0000000108089810 */ /* 0x000fc80007ffe0ff */
[----:B------:R-:W-:-:S13]  /*0960*/  ISETP.GE.U32.AND P0, PT, R7, R12, PT ;  /* 0x0000000c0700720c */ /* 0x000fda0003f06070 */
[----:B------:R-:W-:Y:S01]  /*0970*/  @P0 VIADD R8, R8, 0x1 ;  /* 0x0000000108080836 */ /* 0x000fe20000000000 */
[----:B------:R-:W-:-:S04]  /*0980*/  ISETP.LE.AND P0, PT, RZ, UR4, PT ;  /* 0x00000004ff007c0c */ /* 0x000fc8000bf03270 */
[----:B------:R-:W-:-:S13]  /*0990*/  R2UR UR21, R8 ;  /* 0x00000000081572ca */ /* 0x000fda00000e0000 */
[----:B------:R-:W-:-:S05]  /*09a0*/  @!P0 IMAD R7, RZ, RZ, -UR21 ;  /* 0x80000015ff078e24 */ /* 0x000fca000f8e02ff */
[----:B------:R-:W-:Y:S02]  /*09b0*/  @!P0 R2UR UR21, R7 ;  /* 0x00000000071582ca */ /* 0x000fe400000e0000 */
[----:B------:R-:W-:-:S07]  /*09c0*/  ISETP.GE.AND P0, PT, R0, UR11, PT ;  /* 0x0000000b00007c0c */ /* 0x000fce000bf06270 */
[----:B------:R-:W-:-:S04]  /*09d0*/  @!UP0 ULOP3.LUT UR21, URZ, UR10, URZ, 0x33, !UPT ;  /* 0x0000000aff158292 */ /* 0x000fc8000f8e33ff */
[----:B------:R-:W-:-:S04]  /*09e0*/  UIADD3 UR4, UPT, UPT, -UR21, URZ, URZ ;  /* 0x000000ff15047290 */ /* 0x000fc8000fffe1ff */
[----:B------:R-:W-:Y:S01]  /*09f0*/  UIMAD UR10, UR10, UR4, UR5 ;  /* 0x000000040a0a72a4 */ /* 0x000fe2000f8e0205 */
[----:B------:R-:W-:Y:S11]  /*0a00*/  @P0 BRA `(.L_x_1) ;  /* 0x0000000000a80947 */ /* 0x000ff60003800000 */
[----:B------:R-:W0:Y:S01]  /*0a10*/  S2R R8, SR_CgaCtaId ;  /* 0x0000000000087919 */ /* 0x000e220000008800 */
[----:B------:R-:W1:Y:S01]  /*0a20*/  LDCU UR4, c[0x0][0x3b4] ;  /* 0x00007680ff0477ac */ /* 0x000e620008000800 */
[C---:B------:R-:W-:Y:S01]  /*0a30*/  IADD3 R7, PT, PT, R4.reuse, 0x1, RZ ;  /* 0x0000000104077810 */ /* 0x040fe20007ffe0ff */
[----:B------:R-:W-:Y:S01]  /*0a40*/  IMAD.U32 R13, RZ, RZ, UR15 ;  /* 0x0000000fff0d7e24 */ /* 0x000fe2000f8e00ff */
[----:B------:R-:W-:Y:S01]  /*0a50*/  BSSY.RECONVERGENT B1, `(.L_x_2) ;  /* 0x0000018000017945 */ /* 0x000fe20003800200 */
[----:B------:R-:W-:Y:S02]  /*0a60*/  ISETP.GE.U32.AND P1, PT, R4, 0x3, PT ;  /* 0x000000030400780c */ /* 0x000fe40003f26070 */
[----:B------:R-:W-:Y:S02]  /*0a70*/  LOP3.LUT R9, R7, 0x3, RZ, 0xc0, !PT ;  /* 0x0000000307097812 */ /* 0x000fe400078ec0ff */
[----:B------:R-:W-:Y:S02]  /*0a80*/  MOV R7, 0x400 ;  /* 0x0000040000077802 */ /* 0x000fe40000000f00 */
[----:B------:R-:W-:-:S02]  /*0a90*/  ISETP.NE.AND P0, PT, R9, RZ, PT ;  /* 0x000000ff0900720c */ /* 0x000fc40003f05270 */
[----:B------:R-:W-:Y:S01]  /*0aa0*/  SHF.L.U32 R13, R13, 0x1, RZ ;  /* 0x000000010d0d7819 */ /* 0x000fe200000006ff */
[----:B-1----:R-:W-:-:S04]  /*0ab0*/  UIMAD UR4, UR9, UR4, URZ ;  /* 0x00000004090472a4 */ /* 0x002fc8000f8e02ff */
[----:B------:R-:W-:Y:S01]  /*0ac0*/  USHF.L.U32 UR4, UR4, 0x1, URZ ;  /* 0x0000000104047899 */ /* 0x000fe200080006ff */
[----:B0-----:R-:W-:Y:S01]  /*0ad0*/  LEA R8, R8, R7, 0x18 ;  /* 0x0000000708087211 */ /* 0x001fe200078ec0ff */
[----:B------:R-:W-:-:S04]  /*0ae0*/  IMAD.MOV.U32 R7, RZ, RZ, R0 ;  /* 0x000000ffff077224 */ /* 0x000fc800078e0000 */
[----:B------:R-:W-:Y:S01]  /*0af0*/  VIADD R12, R8, UR4 ;  /* 0x00000004080c7c36 */ /* 0x000fe20008000000 */
[----:B------:R-:W-:Y:S06]  /*0b00*/  @!P0 BRA `(.L_x_3) ;  /* 0x0000000000308947 */ /* 0x000fec0003800000 */
[C---:B------:R-:W-:Y:S01]  /*0b10*/  IMAD R8, R0.reuse, 0x2, R12 ;  /* 0x0000000200087824 */ /* 0x040fe200078e020c */
[----:B------:R-:W-:Y:S02]  /*0b20*/  ISETP.NE.AND P0, PT, R9, 0x1, PT ;  /* 0x000000010900780c */ /* 0x000fe40003f05270 */
[----:B------:R-:W-:Y:S02]  /*0b30*/  IADD3 R7, PT, PT, R0, UR15, RZ ;  /* 0x0000000f00077c10 */ /* 0x000fe4000fffe0ff */
[----:B------:R0:W-:Y:S09]  /*0b40*/  STS.U16 [R8], RZ ;  /* 0x000000ff08007388 */ /* 0x0001f20000000400 */
[----:B0-----:R-:W-:Y:S05]  /*0b50*/  @!P0 BRA `(.L_x_3) ;  /* 0x00000000001c8947 */ /* 0x001fea0003800000 */
[----:B------:R-:W-:Y:S01]  /*0b60*/  ISETP.NE.AND P0, PT, R9, 0x2, PT ;  /* 0x000000020900780c */ /* 0x000fe20003f05270 */
[----:B------:R-:W-:Y:S01]  /*0b70*/  IMAD.IADD R10, R8, 0x1, R13 ;  /* 0x00000001080a7824 */ /* 0x000fe200078e020d */
[----:B------:R-:W-:-:S04]  /*0b80*/  IADD3 R7, PT, PT, R7, UR15, RZ ;  /* 0x0000000f07077c10 */ /* 0x000fc8000fffe0ff */
[----:B------:R0:W-:Y:S07]  /*0b90*/  STS.U16 [R10], RZ ;  /* 0x000000ff0a007388 */ /* 0x0001ee0000000400 */
[----:B------:R-:W-:Y:S02]  /*0ba0*/  @P0 IMAD.IADD R8, R13, 0x1, R10 ;  /* 0x000000010d080824 */ /* 0x000fe400078e020a */
[----:B------:R-:W-:-:S03]  /*0bb0*/  @P0 VIADD R7, R7, UR15 ;  /* 0x0000000f07070c36 */ /* 0x000fc60008000000 */
[----:B------:R0:W-:Y:S04]  /*0bc0*/  @P0 STS.U16 [R8], RZ ;  /* 0x000000ff08000388 */ /* 0x0001e80000000400 */
.L_x_3:
[----:B------:R-:W-:Y:S05]  /*0bd0*/  BSYNC.RECONVERGENT B1 ;  /* 0x0000000000017941 */ /* 0x000fea0003800200 */
.L_x_2:
[----:B------:R-:W-:Y:S05]  /*0be0*/  @!P1 BRA `(.L_x_1) ;  /* 0x0000000000309947 */ /* 0x000fea0003800000 */
.L_x_4:
[----:B01----:R-:W-:Y:S01]  /*0bf0*/  IMAD R8, R7, 0x2, R12 ;  /* 0x0000000207087824 */ /* 0x003fe200078e020c */
[----:B------:R-:W-:-:S04]  /*0c00*/  MOV R14, UR15 ;  /* 0x0000000f000e7c02 */ /* 0x000fc80008000f00 */
[----:B------:R-:W-:Y:S01]  /*0c10*/  IADD3 R9, PT, PT, R13, R8, RZ ;  /* 0x000000080d097210 */ /* 0x000fe20007ffe0ff */
[----:B------:R1:W-:Y:S01]  /*0c20*/  STS.U16 [R8], RZ ;  /* 0x000000ff08007388 */ /* 0x0003e20000000400 */
[----:B------:R-:W-:-:S03]  /*0c30*/  IMAD R7, R14, 0x4, R7 ;  /* 0x000000040e077824 */ /* 0x000fc600078e0207 */
[----:B------:R-:W-:Y:S01]  /*0c40*/  IMAD.IADD R10, R13, 0x1, R9 ;  /* 0x000000010d0a7824 */ /* 0x000fe200078e0209 */
[----:B------:R1:W-:Y:S01]  /*0c50*/  STS.U16 [R9], RZ ;  /* 0x000000ff09007388 */ /* 0x0003e20000000400 */
[----:B------:R-:W-:Y:S02]  /*0c60*/  ISETP.GE.AND P0, PT, R7, UR11, PT ;  /* 0x0000000b07007c0c */ /* 0x000fe4000bf06270 */
[----:B------:R-:W-:Y:S01]  /*0c70*/  IMAD.IADD R11, R13, 0x1, R10 ;  /* 0x000000010d0b7824 */ /* 0x000fe200078e020a */
[----:B------:R1:W-:Y:S04]  /*0c80*/  STS.U16 [R10], RZ ;  /* 0x000000ff0a007388 */ /* 0x0003e80000000400 */
[----:B------:R1:W-:Y:S06]  /*0c90*/  STS.U16 [R11], RZ ;  /* 0x000000ff0b007388 */ /* 0x0003ec0000000400 */
[----:B------:R-:W-:Y:S05]  /*0ca0*/  @!P0 BRA `(.L_x_4) ;  /* 0xfffffffc00d08947 */ /* 0x000fea000383ffff */
.L_x_1:
[----:B------:R-:W-:Y:S05]  /*0cb0*/  BSYNC.RECONVERGENT B0 ;  /* 0x0000000000007941 */ /* 0x000fea0003800200 */
.L_x_0:
[----:B------:R-:W2:Y:S02]  /*0cc0*/  LDCU UR5, c[0x0][0x3c0] ;  /* 0x00007800ff0577ac */ /* 0x000ea40008000800 */
[----:B--2---:R-:W-:Y:S01]  /*0cd0*/  UISETP.GE.AND UP0, UPT, UR5, 0x1, UPT ;  /* 0x000000010500788c */ /* 0x004fe2000bf06270 */
[----:B------:R-:W-:Y:S08]  /*0ce0*/  BAR.SYNC.DEFER_BLOCKING 0x0 ;  /* 0x0000000000007b1d */ /* 0x000ff00000010000 */
[----:B------:R-:W-:Y:S05]  /*0cf0*/  BRA.U !UP0, `(.L_x_5) ;  /* 0x0000000d08987547 */ /* 0x000fea000b800000 */
[----:B------:R-:W2:Y:S01]  /*0d00*/  LDCU UR11, c[0x0][0x3c8] ;  /* 0x00007900ff0b77ac */ /* 0x000ea20008000800 */
[----:B------:R-:W-:Y:S02]  /*0d10*/  UIMAD UR4, UR19, UR20, URZ ;  /* 0x00000014130472a4 */ /* 0x000fe4000f8e02ff */
[----:B--2---:R-:W-:-:S04]  /*0d20*/  UIMAD UR5, UR5, UR11, URZ ;  /* 0x0000000b050572a4 */ /* 0x004fc8000f8e02ff */
[----:B------:R-:W-:-:S03]  /*0d30*/  UIMAD UR11, UR10, UR5, UR4 ;  /* 0x000000050a0b72a4 */ /* 0x000fc6000f8e0204 */
[----:B------:R-:W-:-:S09]  /*0d40*/  UMOV UR4, URZ ;  /* 0x000000ff00047c82 */ /* 0x000fd20008000000 */
.L_x_25:
[----:B01----:R-:W0:Y:S01]  /*0d50*/  LDC.64 R10, c[0x0][0x388] ;  /* 0x0000e200ff0a7b82 */ /* 0x003e220000000a00 */
[----:B------:R-:W-:-:S05]  /*0d60*/  IMAD.U32 R7, RZ, RZ, UR4 ;  /* 0x00000004ff077e24 */ /* 0x000fca000f8e00ff */
[----:B------:R-:W-:-:S05]  /*0d70*/  SHF.L.U32 R7, R7, 0x1, RZ ;  /* 0x0000000107077819 */ /* 0x000fca00000006ff */
[----:B0-----:R-:W-:-:S05]  /*0d80*/  IMAD.WIDE.U32 R10, R7, 0x4, R10 ;  /* 0x00000004070a7825 */ /* 0x001fca00078e000a */
[----:B------:R-:W2:Y:S04]  /*0d90*/  LDG.E.CONSTANT R7, desc[UR16][R10.64] ;  /* 0x000000100a077981 */ /* 0x000ea8000c1e9900 */
[----:B------:R-:W2:Y:S01]  /*0da0*/  LDG.E.CONSTANT R8, desc[UR16][R10.64+0x4] ;  /* 0x000004100a087981 */ /* 0x000ea2000c1e9900 */
[----:B------:R-:W-:Y:S01]  /*0db0*/  SHF.R.U32.HI R14, RZ, 0x5, R0 ;  /* 0x00000005ff0e7819 */ /* 0x000fe20000011600 */
[----:B------:R-:W-:Y:S01]  /*0dc0*/  BSSY.RECONVERGENT B0, `(.L_x_6) ;  /* 0x000004e000007945 */ /* 0x000fe20003800200 */
[----:B--2---:R-:W-:-:S05]  /*0dd0*/  IMAD R9, R7, R8, RZ ;  /* 0x0000000807097224 */ /* 0x004fca00078e02ff */
[----:B------:R-:W-:-:S13]  /*0de0*/  ISETP.GE.AND P0, PT, R14, R9, PT ;  /* 0x000000090e00720c */ /* 0x000fda0003f06270 */
[----:B------:R-:W-:Y:S05]  /*0df0*/  @P0 BRA `(.L_x_7) ;  /* 0x0000000400280947 */ /* 0x000fea0003800000 */
[----:B------:R-:W0:Y:S01]  /*0e00*/  LDC.64 R12, c[0x0][0x390] ;  /* 0x0000e400ff0c7b82 */ /* 0x000e220000000a00 */
[----:B------:R-:W-:Y:S01]  /*0e10*/  IMAD.U32 R11, RZ, RZ, UR4 ;  /* 0x00000004ff0b7e24 */ /* 0x000fe2000f8e00ff */
[----:B------:R-:W1:Y:S03]  /*0e20*/  LDCU UR5, c[0x0][0x3b4] ;  /* 0x00007680ff0577ac */ /* 0x000e660008000800 */
[----:B0-----:R-:W-:-:S05]  /*0e30*/  IMAD.WIDE.U32 R12, R11, 0x4, R12 ;  /* 0x000000040b0c7825 */ /* 0x001fca00078e000c */
[----:B------:R-:W2:Y:S01]  /*0e40*/  LDG.E.CONSTANT R11, desc[UR16][R12.64] ;  /* 0x000000100c0b7981 */ /* 0x000ea2000c1e9900 */
[----:B-1----:R-:W-:Y:S01]  /*0e50*/  IMAD.U32 R16, RZ, RZ, UR5 ;  /* 0x00000005ff107e24 */ /* 0x002fe2000f8e00ff */
[----:B------:R-:W-:-:S03]  /*0e60*/  MOV R10, R14 ;  /* 0x0000000e000a7202 */ /* 0x000fc60000000f00 */
[----:B--2---:R-:W-:-:S07]  /*0e70*/  IMAD R11, R16, UR20, R11 ;  /* 0x00000014100b7c24 */ /* 0x004fce000f8e020b */
.L_x_13:
[----:B------:R-:W0:Y:S01]  /*0e80*/  LDC R24, c[0x0][0x3bc] ;  /* 0x0000ef00ff187b82 */ /* 0x000e220000000800 */
[----:B------:R-:W-:Y:S01]  /*0e90*/  BSSY.RECONVERGENT B1, `(.L_x_8) ;  /* 0x000003c000017945 */ /* 0x000fe20003800200 */
[----:B0-----:R-:W-:-:S13]  /*0ea0*/  ISETP.GE.AND P0, PT, R3, R24, PT ;  /* 0x000000180300720c */ /* 0x001fda0003f06270 */
[----:B------:R-:W-:Y:S05]  /*0eb0*/  @P0 BRA `(.L_x_9) ;  /* 0x0000000000e40947 */ /* 0x000fea0003800000 */
[----:B------:R-:W0:Y:S01]  /*0ec0*/  LDCU UR5, c[0x0][0x3b8] ;  /* 0x00007700ff0577ac */ /* 0x000e220008000800 */
[--C-:B------:R-:W-:Y:S01]  /*0ed0*/  IMAD.IADD R14, R24, 0x1, -R3.reuse ;  /* 0x00000001180e7824 */ /* 0x100fe200078e0a03 */
[----:B------:R-:W-:Y:S01]  /*0ee0*/  BSSY.RECONVERGENT B2, `(.L_x_10) ;  /* 0x0000023000027945 */ /* 0x000fe20003800200 */
[----:B------:R-:W-:Y:S01]  /*0ef0*/  IMAD.IADD R12, R11, 0x1, R10 ;  /* 0x000000010b0c7824 */ /* 0x000fe200078e020a */
[----:B------:R-:W-:Y:S01]  /*0f00*/  USHF.L.U32 UR12, UR10, 0x1, URZ ;  /* 0x000000010a0c7899 */ /* 0x000fe200080006ff */
[----:B------:R-:W-:Y:S01]  /*0f10*/  PLOP3.LUT P0, PT, PT, PT, PT, 0x80, 0x8 ;  /* 0x000000000008781c */ /* 0x000fe20003f0f070 */
[----:B------:R-:W-:Y:S01]  /*0f20*/  IMAD.MOV.U32 R25, RZ, RZ, R3 ;  /* 0x000000ffff197224 */ /* 0x000fe200078e0003 */
[----:B------:R-:W-:-:S03]  /*0f30*/  ISETP.GT.AND P1, PT, R14, 0x60, PT ;  /* 0x000000600e00780c */ /* 0x000fc60003f24270 */
[----:B------:R-:W-:Y:S01]  /*0f40*/  MOV R13, UR12 ;  /* 0x0000000c000d7c02 */ /* 0x000fe20008000f00 */
[----:B------:R-:W-:-:S06]  /*0f50*/  USHF.L.U32 UR12, UR9, 0x1, URZ ;  /* 0x00000001090c7899 */ /* 0x000fcc00080006ff */
[----:B------:R-:W-:Y:S02]  /*0f60*/  IMAD R20, R10, UR12, R6 ;  /* 0x0000000c0a147c24 */ /* 0x000fe4000f8e0206 */
[----:B0-----:R-:W-:-:S04]  /*0f70*/  IMAD R12, R12, UR5, R13 ;  /* 0x000000050c0c7c24 */ /* 0x001fc8000f8e020d */
[----:B------:R-:W-:Y:S01]  /*0f80*/  IMAD R21, R12, R24, R3 ;  /* 0x000000180c157224 */ /* 0x000fe200078e0203 */
[----:B------:R-:W-:Y:S06]  /*0f90*/  @!P1 BRA `(.L_x_11) ;  /* 0x00000000005c9947 */ /* 0x000fec0003800000 */
[----:B------:R-:W0:Y:S01]  /*0fa0*/  LDC.64 R12, c[0x0][0x380] ;  /* 0x0000e000ff0c7b82 */ /* 0x000e220000000a00 */
[----:B------:R-:W-:Y:S01]  /*0fb0*/  PLOP3.LUT P0, PT, PT, PT, PT, 0x8, 0x80 ;  /* 0x000000000080781c */ /* 0x000fe20003f0e170 */
[----:B------:R-:W-:-:S12]  /*0fc0*/  VIADD R26, R24, 0xffffffa0 ;  /* 0xffffffa0181a7836 */ /* 0x000fd80000000000 */
.L_x_12:
[C---:B------:R-:W-:Y:S01]  /*0fd0*/  IADD3 R15, PT, PT, R21.reuse, 0x20, RZ ;  /* 0x00000020150f7810 */ /* 0x040fe20007ffe0ff */
[C---:B------:R-:W-:Y:S02]  /*0fe0*/  VIADD R17, R21.reuse, 0x40 ;  /* 0x0000004015117836 */ /* 0x040fe40000000000 */
[C---:B------:R-:W-:Y:S02]  /*0ff0*/  VIADD R19, R21.reuse, 0x60 ;  /* 0x0000006015137836 */ /* 0x040fe40000000000 */
[----:B0-----:R-:W-:-:S04]  /*1000*/  IMAD.WIDE R22, R21, 0x2, R12 ;  /* 0x0000000215167825 */ /* 0x001fc800078e020c */
[--C-:B------:R-:W-:Y:S02]  /*1010*/  IMAD.WIDE R14, R15, 0x2, R12.reuse ;  /* 0x000000020f0e7825 */ /* 0x100fe400078e020c */
[----:B------:R-:W2:Y:S02]  /*1020*/  LDG.E.U16.CONSTANT R23, desc[UR16][R22.64] ;  /* 0x0000001016177981 */ /* 0x000ea4000c1e9500 */
[--C-:B------:R-:W-:Y:S02]  /*1030*/  IMAD.WIDE R16, R17, 0x2, R12.reuse ;  /* 0x0000000211107825 */ /* 0x100fe400078e020c */
[----:B------:R-:W3:Y:S02]  /*1040*/  LDG.E.U16.CONSTANT R15, desc[UR16][R14.64] ;  /* 0x000000100e0f7981 */ /* 0x000ee4000c1e9500 */
[----:B------:R-:W-:Y:S02]  /*1050*/  IMAD.WIDE R18, R19, 0x2, R12 ;  /* 0x0000000213127825 */ /* 0x000fe400078e020c */
[----:B------:R-:W4:Y:S04]  /*1060*/  LDG.E.U16.CONSTANT R17, desc[UR16][R16.64] ;  /* 0x0000001010117981 */ /* 0x000f28000c1e9500 */
[----:B------:R-:W5:Y:S01]  /*1070*/  LDG.E.U16.CONSTANT R19, desc[UR16][R18.64] ;  /* 0x0000001012137981 */ /* 0x000f62000c1e9500 */
[----:B------:R-:W-:-:S04]  /*1080*/  IADD3 R25, PT, PT, R25, 0x80, RZ ;  /* 0x0000008019197810 */ /* 0x000fc80007ffe0ff */
[----:B------:R-:W-:Y:S01]  /*1090*/  ISETP.GE.AND P1, PT, R25, R26, PT ;  /* 0x0000001a1900720c */ /* 0x000fe20003f26270 */
[----:B------:R-:W-:Y:S01]  /*10a0*/  VIADD R21, R21, 0x80 ;  /* 0x0000008015157836 */ /* 0x000fe20000000000 */
[----:B--2---:R-:W-:Y:S04]  /*10b0*/  STS.U16 [R20], R23 ;  /* 0x0000001714007388 */ /* 0x004fe80000000400 */
[----:B---3--:R-:W-:Y:S04]  /*10c0*/  STS.U16 [R20+0x40], R15 ;  /* 0x0000400f14007388 */ /* 0x008fe80000000400 */
[----:B----4-:R-:W-:Y:S04]  /*10d0*/  STS.U16 [R20+0x80], R17 ;  /* 0x0000801114007388 */ /* 0x010fe80000000400 */
[----:B-----5:R0:W-:Y:S02]  /*10e0*/  STS.U16 [R20+0xc0], R19 ;  /* 0x0000c01314007388 */ /* 0x0201e40000000400 */
[----:B0-----:R-:W-:Y:S01]  /*10f0*/  VIADD R20, R20, 0x100 ;  /* 0x0000010014147836 */ /* 0x001fe20000000000 */
[----:B------:R-:W-:Y:S06]  /*1100*/  @!P1 BRA `(.L_x_12) ;  /* 0xfffffffc00b09947 */ /* 0x000fec000383ffff */
.L_x_11:
[----:B------:R-:W-:Y:S05]  /*1110*/  BSYNC.RECONVERGENT B2 ;  /* 0x0000000000027941 */ /* 0x000fea0003800200 */
.L_x_10:
[----:B------:R-:W-:-:S04]  /*1120*/  IADD3 R12, PT, PT, -R25, R24, RZ ;  /* 0x00000018190c7210 */ /* 0x000fc80007ffe1ff */
[----:B------:R-:W-:-:S13]  /*1130*/  ISETP.GT.AND P1, PT, R12, 0x20, PT ;  /* 0x000000200c00780c */ /* 0x000fda0003f24270 */
[----:B------:R-:W-:Y:S01]  /*1140*/  @P1 VIADD R25, R25, 0x40 ;  /* 0x0000004019191836 */ /* 0x000fe20000000000 */
[----:B------:R-:W-:Y:S01]  /*1150*/  @P1 PLOP3.LUT P0, PT, PT, PT, PT, 0x8, 0x80 ;  /* 0x000000000080181c */ /* 0x000fe20003f0e170 */
[----:B------:R-:W0:Y:S01]  /*1160*/  @P1 LDC.64 R16, c[0x0][0x380] ;  /* 0x0000e000ff101b82 */ /* 0x000e220000000a00 */
[----:B------:R-:W-:Y:S02]  /*1170*/  @P1 VIADD R19, R21, 0x20 ;  /* 0x0000002015131836 */ /* 0x000fe40000000000 */
[----:B------:R-:W-:-:S13]  /*1180*/  ISETP.LT.OR P0, PT, R25, R24, P0 ;  /* 0x000000181900720c */ /* 0x000fda0000701670 */
[----:B------:R-:W1:Y:S01]  /*1190*/  @P0 LDC.64 R12, c[0x0][0x380] ;  /* 0x0000e000ff0c0b82 */ /* 0x000e620000000a00 */
[C---:B0-----:R-:W-:Y:S01]  /*11a0*/  @P1 IMAD.WIDE R14, R21.reuse, 0x2, R16 ;  /* 0x00000002150e1825 */ /* 0x041fe200078e0210 */
[----:B------:R-:W-:-:S03]  /*11b0*/  @P1 IADD3 R21, PT, PT, R21, 0x40, RZ ;  /* 0x0000004015151810 */ /* 0x000fc60007ffe0ff */
[----:B------:R-:W-:Y:S02]  /*11c0*/  @P1 IMAD.WIDE R16, R19, 0x2, R16 ;  /* 0x0000000213101825 */ /* 0x000fe400078e0210 */
[----:B------:R-:W2:Y:S04]  /*11d0*/  @P1 LDG.E.U16.CONSTANT R15, desc[UR16][R14.64] ;  /* 0x000000100e0f1981 */ /* 0x000ea8000c1e9500 */
[----:B------:R-:W3:Y:S01]  /*11e0*/  @P1 LDG.E.U16.CONSTANT R17, desc[UR16][R16.64] ;  /* 0x0000001010111981 */ /* 0x000ee2000c1e9500 */
[----:B-1----:R-:W-:-:S06]  /*11f0*/  @P0 IMAD.WIDE R12, R21, 0x2, R12 ;  /* 0x00000002150c0825 */ /* 0x002fcc00078e020c */
[----:B------:R-:W4:Y:S04]  /*1200*/  @P0 LDG.E.U16.CONSTANT R13, desc[UR16][R12.64] ;  /* 0x000000100c0d0981 */ /* 0x000f28000c1e9500 */
[----:B--2---:R-:W-:Y:S04]  /*1210*/  @P1 STS.U16 [R20], R15 ;  /* 0x0000000f14001388 */ /* 0x004fe80000000400 */
[----:B---3--:R0:W-:Y:S02]  /*1220*/  @P1 STS.U16 [R20+0x40], R17 ;  /* 0x0000401114001388 */ /* 0x0081e40000000400 */
[----:B0-----:R-:W-:-:S05]  /*1230*/  @P1 VIADD R20, R20, 0x80 ;  /* 0x0000008014141836 */ /* 0x001fca0000000000 */
[----:B----4-:R0:W-:Y:S02]  /*1240*/  @P0 STS.U16 [R20], R13 ;  /* 0x0000000d14000388 */ /* 0x0101e40000000400 */
.L_x_9:
[----:B------:R-:W-:Y:S05]  /*1250*/  BSYNC.RECONVERGENT B1 ;  /* 0x0000000000017941 */ /* 0x000fea0003800200 */
.L_x_8:
[----:B0-----:R-:W-:-:S05]  /*1260*/  IMAD.U32 R13, RZ, RZ, UR15 ;  /* 0x0000000fff0d7e24 */ /* 0x001fca000f8e00ff */
[----:B------:R-:W-:-:S04]  /*1270*/  LEA.HI R10, R13, R10, RZ, 0x1b ;  /* 0x0000000a0d0a7211 */ /* 0x000fc800078fd8ff */
[----:B------:R-:W-:-:S13]  /*1280*/  ISETP.GE.AND P0, PT, R10, R9, PT ;  /* 0x000000090a00720c */ /* 0x000fda0003f06270 */
[----:B------:R-:W-:Y:S05]  /*1290*/  @!P0 BRA `(.L_x_13) ;  /* 0xfffffff800f88947 */ /* 0x000fea000383ffff */
.L_x_7:
[----:B------:R-:W-:Y:S05]  /*12a0*/  BSYNC.RECONVERGENT B0 ;  /* 0x0000000000007941 */ /* 0x000fea0003800200 */
.L_x_6:
[----:B------:R-:W0:Y:S02]  /*12b0*/  LDCU UR12, c[0x0][0x3c8] ;  /* 0x00007900ff0c77ac */ /* 0x000e240008000800 */
[----:B0-----:R-:W-:Y:S01]  /*12c0*/  UISETP.GE.AND UP0, UPT, UR12, 0x1, UPT ;  /* 0x000000010c00788c */ /* 0x001fe2000bf06270 */
[----:B------:R-:W-:Y:S08]  /*12d0*/  BAR.SYNC.DEFER_BLOCKING 0x0 ;  /* 0x0000000000007b1d */ /* 0x000ff00000010000 */
[----:B------:R-:W-:Y:S05]  /*12e0*/  BRA.U !UP0, `(.L_x_14) ;  /* 0x0000000908007547 */ /* 0x000fea000b800000 */
[----:B------:R-:W-:Y:S01]  /*12f0*/  IADD3 R16, PT, PT, R7, -0x1, RZ ;  /* 0xffffffff07107810 */ /* 0x000fe20007ffe0ff */
[----:B------:R-:W-:Y:S01]  /*1300*/  UIMAD UR12, UR4, UR12, UR11 ;  /* 0x0000000c040c72a4 */ /* 0x000fe2000f8e020b */
[----:B------:R-:W-:Y:S02]  /*1310*/  UMOV UR5, URZ ;  /* 0x000000ff00057c82 */ /* 0x000fe40008000000 */
[----:B------:R-:W-:-:S09]  /*1320*/  I2FP.F32.S32 R16, R16 ;  /* 0x0000001000107245 */ /* 0x000fd20000201400 */
.L_x_24:
[----:B------:R-:W0:Y:S01]  /*1330*/  LDC.64 R12, c[0x0][0x398] ;  /* 0x0000e600ff0c7b82 */ /* 0x000e220000000a00 */
[----:B------:R-:W-:Y:S02]  /*1340*/  IMAD R9, R2, UR21, RZ ;  /* 0x0000001502097c24 */ /* 0x000fe4000f8e02ff */
[----:B------:R-:W-:Y:S01]  /*1350*/  IMAD.U32 R10, RZ, RZ, UR5 ;  /* 0x00000005ff0a7e24 */ /* 0x000fe2000f8e00ff */
[----:B------:R-:W-:Y:S01]  /*1360*/  IADD3 R14, PT, PT, R8, -0x1, RZ ;  /* 0xffffffff080e7810 */ /* 0x000fe20007ffe0ff */
[----:B------:R-:W1:Y:S03]  /*1370*/  LDCU UR13, c[0x0][0x3bc] ;  /* 0x00007780ff0d77ac */ /* 0x000e660008000800 */
[----:B------:R-:W-:Y:S01]  /*1380*/  IADD3 R9, PT, PT, R9, UR12, R10 ;  /* 0x0000000c09097c10 */ /* 0x000fe2000fffe00a */
[----:B------:R-:W2:Y:S04]  /*1390*/  LDCU UR14, c[0x0][0x3c8] ;  /* 0x00007900ff0e77ac */ /* 0x000ea80008000800 */
[----:B------:R-:W-:-:S04]  /*13a0*/  IMAD.SHL.U32 R11, R9, 0x2, RZ ;  /* 0x00000002090b7824 */ /* 0x000fc800078e00ff */
[----:B0-----:R-:W-:-:S05]  /*13b0*/  IMAD.WIDE R12, R11, 0x2, R12 ;  /* 0x000000020b0c7825 */ /* 0x001fca00078e020c */
[----:B------:R-:W3:Y:S04]  /*13c0*/  LDG.E.U16.CONSTANT R10, desc[UR16][R12.64] ;  /* 0x000000100c0a7981 */ /* 0x000ee8000c1e9500 */
[----:B------:R-:W4:Y:S01]  /*13d0*/  LDG.E.U16.CONSTANT R11, desc[UR16][R12.64+0x2] ;  /* 0x000002100c0b7981 */ /* 0x000f22000c1e9500 */
[----:B------:R-:W-:Y:S01]  /*13e0*/  I2FP.F32.S32 R15, R14 ;  /* 0x0000000e000f7245 */ /* 0x000fe20000201400 */
[----:B------:R-:W-:Y:S01]  /*13f0*/  UIADD3 UR5, UPT, UPT, UR5, 0x1, URZ ;  /* 0x0000000105057890 */ /* 0x000fe2000fffe0ff */
[----:B-1----:R-:W-:Y:S01]  /*1400*/  ISETP.GE.AND P0, PT, R5, UR13, PT ;  /* 0x0000000d05007c0c */ /* 0x002fe2000bf06270 */
[----:B------:R-:W-:Y:S02]  /*1410*/  BSSY.RECONVERGENT B0, `(.L_x_15) ;  /* 0x000006c000007945 */ /* 0x000fe40003800200 */
[----:B--2---:R-:W-:Y:S01]  /*1420*/  UISETP.NE.AND UP0, UPT, UR5, UR14, UPT ;  /* 0x0000000e0500728c */ /* 0x004fe2000bf05270 */
[----:B---3--:R-:W-:-:S02]  /*1430*/  HADD2.F32 R10, -RZ, R10.H0_H0 ;  /* 0x2000000aff0a7230 */ /* 0x008fc40000004100 */
[----:B----4-:R-:W-:-:S03]  /*1440*/  HADD2.F32 R11, -RZ, R11.H0_H0 ;  /* 0x2000000bff0b7230 */ /* 0x010fc60000004100 */
[----:B------:R-:W-:Y:S02]  /*1450*/  FMUL R15, R15, R10 ;  /* 0x0000000a0f0f7220 */ /* 0x000fe40000400000 */
[----:B------:R-:W-:Y:S02]  /*1460*/  FMUL R17, R16, R11 ;  /* 0x0000000b10117220 */ /* 0x000fe40000400000 */
[----:B------:R-:W0:Y:S01]  /*1470*/  F2I.FLOOR.NTZ R19, R15 ;  /* 0x0000000f00137305 */ /* 0x000e220000207100 */
[----:B------:R-:W1:Y:S07]  /*1480*/  LDC.64 R10, c[0x0][0x3a0] ;  /* 0x0000e800ff0a7b82 */ /* 0x000e6e0000000a00 */
[----:B------:R-:W2:Y:S01]  /*1490*/  F2I.FLOOR.NTZ R18, R17 ;  /* 0x0000001100127305 */ /* 0x000ea20000207100 */
[----:B0-----:R-:W-:-:S05]  /*14a0*/  I2FP.F32.S32 R12, R19 ;  /* 0x00000013000c7245 */ /* 0x001fca0000201400 */
[----:B------:R-:W-:Y:S01]  /*14b0*/  FADD R15, R15, -R12 ;  /* 0x8000000c0f0f7221 */ /* 0x000fe20000000000 */
[----:B--2---:R-:W-:Y:S01]  /*14c0*/  I2FP.F32.S32 R14, R18 ;  /* 0x00000012000e7245 */ /* 0x004fe20000201400 */
[----:B-1----:R-:W-:-:S04]  /*14d0*/  IMAD.WIDE R10, R9, 0x2, R10 ;  /* 0x00000002090a7825 */ /* 0x002fc800078e020a */
[----:B------:R-:W-:Y:S01]  /*14e0*/  FADD R14, R17, -R14 ;  /* 0x8000000e110e7221 */ /* 0x000fe20000000000 */
[----:B------:R-:W-:Y:S06]  /*14f0*/  @P0 BRA `(.L_x_16) ;  /* 0x0000000400740947 */ /* 0x000fec0003800000 */
[----:B------:R-:W2:Y:S01]  /*1500*/  LDG.E.U16.CONSTANT R10, desc[UR16][R10.64] ;  /* 0x000000100a0a7981 */ /* 0x000ea2000c1e9500 */
[C---:B------:R-:W-:Y:S01]  /*1510*/  ISETP.GE.AND P0, PT, R19.reuse, R8, PT ;  /* 0x000000081300720c */ /* 0x040fe20003f06270 */
[----:B------:R-:W-:Y:S01]  /*1520*/  IMAD R13, R8, R18, R19 ;  /* 0x00000012080d7224 */ /* 0x000fe200078e0213 */
[C---:B------:R-:W-:Y:S01]  /*1530*/  ISETP.GT.AND P2, PT, R18.reuse, -0x2, PT ;  /* 0xfffffffe1200780c */ /* 0x040fe20003f44270 */
[C---:B------:R-:W-:Y:S01]  /*1540*/  VIADD R12, R18.reuse, 0x1 ;  /* 0x00000001120c7836 */ /* 0x040fe20000000000 */
[----:B------:R-:W-:Y:S01]  /*1550*/  ISETP.GT.AND P1, PT, R19, -0x2, PT ;  /* 0xfffffffe1300780c */ /* 0x000fe20003f24270 */
[----:B------:R-:W-:Y:S01]  /*1560*/  IMAD R22, R13, UR9, RZ ;  /* 0x000000090d167c24 */ /* 0x000fe2000f8e02ff */
[C---:B------:R-:W-:Y:S01]  /*1570*/  LOP3.LUT R9, R18.reuse, R19, RZ, 0xfc, !PT ;  /* 0x0000001312097212 */ /* 0x040fe200078efcff */
[----:B------:R-:W-:Y:S01]  /*1580*/  IMAD.MOV.U32 R17, RZ, RZ, R5 ;  /* 0x000000ffff117224 */ /* 0x000fe200078e0005 */
[----:B------:R-:W-:Y:S01]  /*1590*/  ISETP.LT.AND P0, PT, R18, R7, !P0 ;  /* 0x000000071200720c */ /* 0x000fe20004701270 */
[----:B------:R-:W-:Y:S01]  /*15a0*/  VIADD R24, R22, UR9 ;  /* 0x0000000916187c36 */ /* 0x000fe20008000000 */
[----:B------:R-:W-:-:S02]  /*15b0*/  ISETP.GT.AND P4, PT, R19, -0x1, P2 ;  /* 0xffffffff1300780c */ /* 0x000fc40001784270 */
[----:B------:R-:W-:Y:S02]  /*15c0*/  IADD3 R20, PT, PT, R8, R13, RZ ;  /* 0x0000000d08147210 */ /* 0x000fe40007ffe0ff */
[C---:B------:R-:W-:Y:S02]  /*15d0*/  ISETP.GT.AND P2, PT, R18.reuse, -0x1, P1 ;  /* 0xffffffff1200780c */ /* 0x040fe40000f44270 */
[----:B------:R-:W-:Y:S01]  /*15e0*/  ISETP.GT.AND P3, PT, R18, -0x2, P1 ;  /* 0xfffffffe1200780c */ /* 0x000fe20000f64270 */
[----:B------:R-:W-:Y:S01]  /*15f0*/  IMAD R20, R20, UR9, RZ ;  /* 0x0000000914147c24 */ /* 0x000fe2000f8e02ff */
[----:B------:R-:W-:Y:S01]  /*1600*/  ISETP.GT.AND P0, PT, R9, -0x1, P0 ;  /* 0xffffffff0900780c */ /* 0x000fe20000704270 */
[----:B------:R-:W-:Y:S01]  /*1610*/  VIADD R9, R19, 0x1 ;  /* 0x0000000113097836 */ /* 0x000fe20000000000 */
[-C--:B------:R-:W-:Y:S02]  /*1620*/  ISETP.LT.AND P1, PT, R12, R7.reuse, P4 ;  /* 0x000000070c00720c */ /* 0x080fe40002721270 */
[-C--:B------:R-:W-:Y:S01]  /*1630*/  ISETP.LT.AND P2, PT, R18, R7.reuse, P2 ;  /* 0x000000071200720c */ /* 0x080fe20001741270 */
[----:B------:R-:W-:Y:S01]  /*1640*/  FADD R18, -R14, 1 ;  /* 0x3f8000000e127421 */ /* 0x000fe20000000100 */
[----:B------:R-:W-:-:S02]  /*1650*/  ISETP.LT.AND P3, PT, R12, R7, P3 ;  /* 0x000000070c00720c */ /* 0x000fc40001f61270 */
[-C--:B------:R-:W-:Y:S02]  /*1660*/  ISETP.LT.AND P1, PT, R19, R8.reuse, P1 ;  /* 0x000000081300720c */ /* 0x080fe40000f21270 */
[CC--:B------:R-:W-:Y:S02]  /*1670*/  ISETP.LT.AND P2, PT, R9.reuse, R8.reuse, P2 ;  /* 0x000000080900720c */ /* 0x0c0fe40001741270 */
[----:B------:R-:W-:Y:S01]  /*1680*/  ISETP.LT.AND P3, PT, R9, R8, P3 ;  /* 0x000000080900720c */ /* 0x000fe20001f61270 */
[----:B------:R-:W-:Y:S01]  /*1690*/  FADD R9, -R15, 1 ;  /* 0x3f8000000f097421 */ /* 0x000fe20000000100 */
[----:B------:R-:W-:Y:S01]  /*16a0*/  IADD3 R26, PT, PT, R20, UR9, RZ ;  /* 0x00000009141a7c10 */ /* 0x000fe2000fffe0ff */
[----:B--2---:R-:W-:-:S10]  /*16b0*/  HADD2.F32 R19, -RZ, R10.H0_H0 ;  /* 0x2000000aff137230 */ /* 0x004fd40000004100 */
.L_x_23:
[----:B------:R-:W-:Y:S02]  /*16c0*/  IMAD.U32 R10, RZ, RZ, UR6 ;  /* 0x00000006ff0a7e24 */ /* 0x000fe4000f8e00ff */
[----:B------:R-:W-:Y:S02]  /*16d0*/  HFMA2 R28, -RZ, RZ, 0, 0 ;  /* 0x00000000ff1c7431 */ /* 0x000fe400000001ff */
[----:B------:R-:W-:Y:S02]  /*16e0*/  IMAD.U32 R11, RZ, RZ, UR7 ;  /* 0x00000007ff0b7e24 */ /* 0x000fe4000f8e00ff */
[----:B------:R-:W-:-:S03]  /*16f0*/  IMAD.WIDE.U32 R10, R17, 0x2, R10 ;  /* 0x00000002110a7825 */ /* 0x000fc600078e000a */
[----:B------:R-:W-:Y:S01]  /*1700*/  LOP3.LUT R12, R10, 0xfffffffd, RZ, 0xc0, !PT ;  /* 0xfffffffd0a0c7812 */ /* 0x000fe200078ec0ff */
[----:B------:R-:W-:Y:S06]  /*1710*/  @!P0 BRA `(.L_x_17) ;  /* 0x0000000000248947 */ /* 0x000fec0003800000 */
[----:B------:R-:W0:Y:S01]  /*1720*/  S2UR UR14, SR_CgaCtaId ;  /* 0x00000000000e79c3 */ /* 0x000e220000008800 */
[----:B------:R-:W-:Y:S01]  /*1730*/  UMOV UR13, 0x400 ;  /* 0x00000400000d7882 */ /* 0x000fe20000000000 */
[----:B------:R-:W-:Y:S01]  /*1740*/  IMAD.IADD R13, R22, 0x1, R17 ;  /* 0x00000001160d7824 */ /* 0x000fe200078e0211 */
[----:B0-----:R-:W-:-:S06]  /*1750*/  ULEA UR13, UR14, UR13, 0x18 ;  /* 0x0000000d0e0d7291 */ /* 0x001fcc000f8ec0ff */
[----:B------:R-:W-:-:S06]  /*1760*/  LEA R13, R13, UR13, 0x1 ;  /* 0x0000000d0d0d7c11 */ /* 0x000fcc000f8e08ff */
[----:B------:R-:W0:Y:S02]  /*1770*/  LDS.U16 R13, [R13] ;  /* 0x000000000d0d7984 */ /* 0x000e240000000400 */
[----:B0-----:R-:W-:-:S05]  /*1780*/  HADD2.F32 R21, -RZ, R13.H0_H0 ;  /* 0x2000000dff157230 */ /* 0x001fca0000004100 */
[----:B------:R-:W-:-:S04]  /*1790*/  FMUL R28, R18, R21 ;  /* 0x00000015121c7220 */ /* 0x000fc80000400000 */
[----:B------:R-:W-:-:S07]  /*17a0*/  FFMA R28, R9, R28, RZ ;  /* 0x0000001c091c7223 */ /* 0x000fce00000000ff */
.L_x_17:
[----:B------:R-:W-:Y:S05]  /*17b0*/  @!P2 BRA `(.L_x_18) ;  /* 0x000000000024a947 */ /* 0x000fea0003800000 */
        /* <DEDUP_REMOVED lines=8> */
[----:B------:R-:W-:-:S07]  /*1840*/  FFMA R28, R15, R21, R28 ;  /* 0x000000150f1c7223 */ /* 0x000fce000000001c */
.L_x_18:
[----:B------:R-:W-:Y:S01]  /*1850*/  MOV R13, R11 ;  /* 0x0000000b000d7202 */ /* 0x000fe20000000f00 */
        /* <DEDUP_REMOVED lines=10> */
.L_x_19:
        /* <DEDUP_REMOVED lines=10> */
.L_x_20:
[----:B------:R0:W5:Y:S01]  /*19a0*/  LD.E R21, desc[UR16][R12.64] ;  /* 0x000000100c157980 */ /* 0x000162000c101900 */
[----:B------:R-:W-:Y:S01]  /*19b0*/  LOP3.LUT R23, R10, 0x2, RZ, 0xc0, !PT ;  /* 0x000000020a177812 */ /* 0x000fe200078ec0ff */
[----:B------:R-:W-:Y:S01]  /*19c0*/  HFMA2 R25, -RZ, RZ, 0, 0.19775390625 ;  /* 0x00003254ff197431 */ /* 0x000fe200000001ff */
[----:B------:R-:W-:Y:S02]  /*19d0*/  BSSY.RECONVERGENT B1, `(.L_x_21) ;  /* 0x000000b000017945 */ /* 0x000fe40003800200 */
[----:B------:R-:W-:Y:S01]  /*19e0*/  ISETP.EQ.U32.AND P4, PT, R23, RZ, PT ;  /* 0x000000ff1700720c */ /* 0x000fe20003f82070 */
[----:B------:R-:W-:-:S05]  /*19f0*/  FMUL R23, R19, R28 ;  /* 0x0000001c13177220 */ /* 0x000fca0000400000 */
[----:B------:R-:W-:Y:S02]  /*1a00*/  F2FP.F16.F32.PACK_AB R23, RZ, R23 ;  /* 0x00000017ff17723e */ /* 0x000fe400000000ff */
[----:B0-----:R-:W-:-:S07]  /*1a10*/  SEL R27, R25, 0x7610, P4 ;  /* 0x00007610191b7807 */ /* 0x001fce0002000000 */
.L_x_22:
[----:B-----5:R-:W-:-:S05]  /*1a20*/  HADD2 R28, R21, R23.H0_H0 ;  /* 0x20000017151c7230 */ /* 0x020fca0000000000 */
[----:B------:R-:W-:-:S05]  /*1a30*/  PRMT R25, R21, R27, R28 ;  /* 0x0000001b15197216 */ /* 0x000fca000000001c */
[----:B------:R-:W2:Y:S02]  /*1a40*/  ATOM.E.CAS.STRONG.GPU PT, R28, [R12], R21, R25 ;  /* 0x000000150c1c738b */ /* 0x000ea400001ee119 */
[----:B--2---:R-:W-:Y:S01]  /*1a50*/  ISETP.NE.U32.AND P4, PT, R28, R21, PT ;  /* 0x000000151c00720c */ /* 0x004fe20003f85070 */
[----:B------:R-:W-:-:S12]  /*1a60*/  IMAD.MOV.U32 R21, RZ, RZ, R28 ;  /* 0x000000ffff157224 */ /* 0x000fd800078e001c */
[----:B------:R-:W-:Y:S05]  /*1a70*/  @P4 BRA `(.L_x_22) ;  /* 0xfffffffc00e84947 */ /* 0x000fea000383ffff */
[----:B------:R-:W-:Y:S05]  /*1a80*/  BSYNC.RECONVERGENT B1 ;  /* 0x0000000000017941 */ /* 0x000fea0003800200 */
.L_x_21:
[----:B------:R-:W0:Y:S01]  /*1a90*/  LDCU UR13, c[0x0][0x3bc] ;  /* 0x00007780ff0d77ac */ /* 0x000e220008000800 */
[----:B------:R-:W-:-:S05]  /*1aa0*/  VIADD R17, R17, 0x8 ;  /* 0x0000000811117836 */ /* 0x000fca0000000000 */
[----:B0-----:R-:W-:-:S13]  /*1ab0*/  ISETP.GE.AND P4, PT, R17, UR13, PT ;  /* 0x0000000d11007c0c */ /* 0x001fda000bf86270 */
[----:B------:R-:W-:Y:S05]  /*1ac0*/  @!P4 BRA `(.L_x_23) ;  /* 0xfffffff800fcc947 */ /* 0x000fea000383ffff */
.L_x_16:
[----:B------:R-:W-:Y:S05]  /*1ad0*/  BSYNC.RECONVERGENT B0 ;  /* 0x0000000000007941 */ /* 0x000fea0003800200 */
.L_x_15:
[----:B------:R-:W-:Y:S05]  /*1ae0*/  BRA.U UP0, `(.L_x_24) ;  /* 0xfffffff900107547 */ /* 0x000fea000b83ffff */
.L_x_14:
[----:B------:R-:W0:Y:S01]  /*1af0*/  LDCU UR5, c[0x0][0x3c0] ;  /* 0x00007800ff0577ac */ /* 0x000e220008000800 */
[----:B------:R-:W-:-:S05]  /*1b00*/  MOV R7, UR4 ;  /* 0x0000000400077c02 */ /* 0x000fca0008000f00 */
[----:B------:R-:W-:-:S05]  /*1b10*/  VIADD R7, R7, 0x1 ;  /* 0x0000000107077836 */ /* 0x000fca0000000000 */
[C---:B------:R-:W-:Y:S01]  /*1b20*/  R2UR UR4, R7.reuse ;  /* 0x00000000070472ca */ /* 0x040fe200000e0000 */
[----:B------:R-:W-:Y:S01]  /*1b30*/  BAR.SYNC.DEFER_BLOCKING 0x0 ;  /* 0x0000000000007b1d */ /* 0x000fe20000010000 */
[----:B0-----:R-:W-:-:S13]  /*1b40*/  ISETP.NE.AND P0, PT, R7, UR5, PT ;  /* 0x0000000507007c0c */ /* 0x001fda000bf05270 */
[----:B------:R-:W-:Y:S05]  /*1b50*/  @P0 BRA `(.L_x_25) ;  /* 0xfffffff0007c0947 */ /* 0x000fea000383ffff */
.L_x_5:
[----:B------:R-:W2:Y:S01]  /*1b60*/  LDCU UR11, c[0x0][0x3bc] ;  /* 0x00007780ff0b77ac */ /* 0x000ea20008000800 */
[----:B------:R-:W-:Y:S01]  /*1b70*/  BSSY.RECONVERGENT B0, `(.L_x_26) ;  /* 0x000004a000007945 */ /* 0x000fe20003800200 */
[----:B--2---:R-:W-:-:S13]  /*1b80*/  ISETP.GE.AND P0, PT, R0, UR11, PT ;  /* 0x0000000b00007c0c */ /* 0x004fda000bf06270 */
[----:B------:R-:W-:Y:S05]  /*1b90*/  @P0 BRA `(.L_x_27) ;  /* 0x00000004001c0947 */ /* 0x000fea0003800000 */
[----:B01----:R-:W0:Y:S01]  /*1ba0*/  S2R R10, SR_CgaCtaId ;  /* 0x00000000000a7919 */ /* 0x003e220000008800 */
[----:B------:R-:W1:Y:S01]  /*1bb0*/  LDCU UR5, c[0x0][0x3b4] ;  /* 0x00007680ff0577ac */ /* 0x000e620008000800 */
[----:B------:R-:W-:Y:S01]  /*1bc0*/  VIADD R7, R4, 0x1 ;  /* 0x0000000104077836 */ /* 0x000fe20000000000 */
[----:B------:R-:W2:Y:S01]  /*1bd0*/  LDC.64 R8, c[0x0][0x3a8] ;  /* 0x0000ea00ff087b82 */ /* 0x000ea20000000a00 */
[----:B------:R-:W-:Y:S01]  /*1be0*/  IMAD.U32 R19, RZ, RZ, UR15 ;  /* 0x0000000fff137e24 */ /* 0x000fe2000f8e00ff */
[----:B------:R-:W3:Y:S01]  /*1bf0*/  LDCU UR4, c[0x0][0x3c4] ;  /* 0x00007880ff0477ac */ /* 0x000ee20008000800 */
[----:B------:R-:W-:Y:S01]  /*1c00*/  BSSY.RECONVERGENT B1, `(.L_x_28) ;  /* 0x0000027000017945 */ /* 0x000fe20003800200 */
[----:B------:R-:W-:Y:S01]  /*1c10*/  LOP3.LUT R12, R7, 0x3, RZ, 0xc0, !PT ;  /* 0x00000003070c7812 */ /* 0x000fe200078ec0ff */
[----:B------:R-:W-:Y:S01]  /*1c20*/  IMAD.SHL.U32 R19, R19, 0x2, RZ ;  /* 0x0000000213137824 */ /* 0x000fe200078e00ff */
[----:B------:R-:W4:Y:S01]  /*1c30*/  LDCU UR12, c[0x0][0x3b8] ;  /* 0x00007700ff0c77ac */ /* 0x000f220008000800 */
[----:B------:R-:W-:-:S02]  /*1c40*/  MOV R7, 0x400 ;  /* 0x0000040000077802 */ /* 0x000fc40000000f00 */
[----:B------:R-:W-:Y:S02]  /*1c50*/  ISETP.NE.AND P1, PT, R12, RZ, PT ;  /* 0x000000ff0c00720c */ /* 0x000fe40003f25270 */
[----:B------:R-:W-:Y:S02]  /*1c60*/  ISETP.GE.U32.AND P0, PT, R4, 0x3, PT ;  /* 0x000000030400780c */ /* 0x000fe40003f06070 */
[----:B------:R-:W-:Y:S01]  /*1c70*/  MOV R18, R0 ;  /* 0x0000000000127202 */ /* 0x000fe20000000f00 */
[----:B-1----:R-:W-:Y:S02]  /*1c80*/  UIMAD UR5, UR9, UR5, URZ ;  /* 0x00000005090572a4 */ /* 0x002fe4000f8e02ff */
[----:B---3--:R-:W-:Y:S02]  /*1c90*/  UIMAD UR4, UR20, UR4, UR21 ;  /* 0x00000004140472a4 */ /* 0x008fe4000f8e0215 */
[----:B------:R-:W-:Y:S01]  /*1ca0*/  USHF.L.U32 UR5, UR5, 0x1, URZ ;  /* 0x0000000105057899 */ /* 0x000fe200080006ff */
[----:B----4-:R-:W-:-:S03]  /*1cb0*/  MOV R11, UR12 ;  /* 0x0000000c000b7c02 */ /* 0x010fc60008000f00 */
[----:B------:R-:W-:Y:S01]  /*1cc0*/  IMAD.U32 R14, RZ, RZ, UR4 ;  /* 0x00000004ff0e7e24 */ /* 0x000fe2000f8e00ff */
[----:B0-----:R-:W-:-:S03]  /*1cd0*/  LEA R10, R10, R7, 0x18 ;  /* 0x000000070a0a7211 */ /* 0x001fc600078ec0ff */
[----:B------:R-:W-:Y:S02]  /*1ce0*/  IMAD R7, R14, R11, UR10 ;  /* 0x0000000a0e077e24 */ /* 0x000fe4000f8e020b */
[----:B------:R-:W-:Y:S01]  /*1cf0*/  VIADD R21, R10, UR5 ;  /* 0x000000050a157c36 */ /* 0x000fe20008000000 */
[----:B------:R-:W-:Y:S06]  /*1d00*/  @!P1 BRA `(.L_x_29) ;  /* 0x0000000000589947 */ /* 0x000fec0003800000 */
[----:B------:R-:W-:Y:S01]  /*1d10*/  LEA R14, R0, R21, 0x1 ;  /* 0x00000015000e7211 */ /* 0x000fe200078e08ff */
[----:B------:R-:W0:Y:S01]  /*1d20*/  LDC.64 R10, c[0x0][0x3a8] ;  /* 0x0000ea00ff0a7b82 */ /* 0x000e220000000a00 */
[----:B------:R-:W-:Y:S01]  /*1d30*/  IMAD R13, R7, UR11, R0 ;  /* 0x0000000b070d7c24 */ /* 0x000fe2000f8e0200 */
[----:B------:R-:W-:Y:S01]  /*1d40*/  ISETP.NE.AND P1, PT, R12, 0x1, PT ;  /* 0x000000010c00780c */ /* 0x000fe20003f25270 */
[----:B------:R-:W-:Y:S01]  /*1d50*/  VIADD R18, R0, UR15 ;  /* 0x0000000f00127c36 */ /* 0x000fe20008000000 */
[----:B------:R-:W1:Y:S01]  /*1d60*/  LDS.U16 R15, [R14] ;  /* 0x000000000e0f7984 */ /* 0x000e620000000400 */
[----:B0-----:R-:W-:-:S05]  /*1d70*/  IMAD.WIDE R10, R13, 0x2, R10 ;  /* 0x000000020d0a7825 */ /* 0x001fca00078e020a */
[----:B-1----:R0:W-:Y:S05]  /*1d80*/  STG.E.U16 desc[UR16][R10.64], R15 ;  /* 0x0000000f0a007986 */ /* 0x0021ea000c101510 */
[----:B------:R-:W-:Y:S05]  /*1d90*/  @!P1 BRA `(.L_x_29) ;  /* 0x0000000000349947 */ /* 0x000fea0003800000 */
[----:B------:R-:W-:Y:S01]  /*1da0*/  ISETP.NE.AND P2, PT, R12, 0x2, PT ;  /* 0x000000020c00780c */ /* 0x000fe20003f45270 */
[----:B------:R-:W-:Y:S01]  /*1db0*/  IMAD.IADD R14, R14, 0x1, R19 ;  /* 0x000000010e0e7824 */ /* 0x000fe200078e0213 */
[----:B0-----:R-:W-:Y:S02]  /*1dc0*/  IADD3 R10, P1, PT, R19, R10, RZ ;  /* 0x0000000a130a7210 */ /* 0x001fe40007f3e0ff */
[----:B------:R-:W-:Y:S02]  /*1dd0*/  IADD3 R18, PT, PT, R18, UR15, RZ ;  /* 0x0000000f12127c10 */ /* 0x000fe4000fffe0ff */
[----:B------:R-:W0:Y:S01]  /*1de0*/  LDS.U16 R15, [R14] ;  /* 0x000000000e0f7984 */ /* 0x000e220000000400 */
[----:B------:R-:W-:-:S06]  /*1df0*/  IMAD.X R11, RZ, RZ, R11, P1 ;  /* 0x000000ffff0b7224 */ /* 0x000fcc00008e060b */
[C---:B------:R-:W-:Y:S01]  /*1e00*/  @P2 IADD3 R17, PT, PT, R19.reuse, R14, RZ ;  /* 0x0000000e13112210 */ /* 0x040fe20007ffe0ff */
[----:B------:R-:W-:Y:S01]  /*1e10*/  @P2 VIADD R18, R18, UR15 ;  /* 0x0000000f12122c36 */ /* 0x000fe20008000000 */
[----:B------:R-:W-:-:S04]  /*1e20*/  @P2 IADD3 R12, P1, PT, R19, R10, RZ ;  /* 0x0000000a130c2210 */ /* 0x000fc80007f3e0ff */
[----:B------:R-:W1:Y:S01]  /*1e30*/  @P2 LDS.U16 R17, [R17] ;  /* 0x0000000011112984 */ /* 0x000e620000000400 */
[----:B------:R-:W-:-:S03]  /*1e40*/  @P2 IMAD.X R13, RZ, RZ, R11, P1 ;  /* 0x000000ffff0d2224 */ /* 0x000fc600008e060b */
[----:B0-----:R3:W-:Y:S04]  /*1e50*/  STG.E.U16 desc[UR16][R10.64], R15 ;  /* 0x0000000f0a007986 */ /* 0x0017e8000c101510 */
[----:B-1----:R3:W-:Y:S02]  /*1e60*/  @P2 STG.E.U16 desc[UR16][R12.64], R17 ;  /* 0x000000110c002986 */ /* 0x0027e4000c101510 */
.L_x_29:
[----:B------:R-:W-:Y:S05]  /*1e70*/  BSYNC.RECONVERGENT B1 ;  /* 0x0000000000017941 */ /* 0x000fea0003800200 */
.L_x_28:
[----:B------:R-:W-:Y:S05]  /*1e80*/  @!P0 BRA `(.L_x_27) ;  /* 0x0000000000608947 */ /* 0x000fea0003800000 */
.L_x_30:
[----:B0-----:R-:W-:Y:S01]  /*1e90*/  LEA R16, R18, R21, 0x1 ;  /* 0x0000001512107211 */ /* 0x001fe200078e08ff */
[----:B0--3--:R-:W-:-:S04]  /*1ea0*/  IMAD R11, R7, UR11, R18 ;  /* 0x0000000b070b7c24 */ /* 0x009fc8000f8e0212 */
[----:B------:R-:W-:Y:S01]  /*1eb0*/  IMAD.IADD R20, R19, 0x1, R16 ;  /* 0x0000000113147824 */ /* 0x000fe200078e0210 */
[----:B------:R-:W0:Y:S01]  /*1ec0*/  LDS.U16 R23, [R16] ;  /* 0x0000000010177984 */ /* 0x000e220000000400 */
[----:B--2---:R-:W-:-:S03]  /*1ed0*/  IMAD.WIDE R10, R11, 0x2, R8 ;  /* 0x000000020b0a7825 */ /* 0x004fc600078e0208 */
[C---:B------:R-:W-:Y:S01]  /*1ee0*/  IADD3 R22, PT, PT, R19.reuse, R20, RZ ;  /* 0x0000001413167210 */ /* 0x040fe20007ffe0ff */
[----:B------:R1:W2:Y:S01]  /*1ef0*/  LDS.U16 R25, [R20] ;  /* 0x0000000014197984 */ /* 0x0002a20000000400 */
[----:B------:R-:W-:-:S03]  /*1f00*/  IADD3 R12, P0, PT, R19, R10, RZ ;  /* 0x0000000a130c7210 */ /* 0x000fc60007f1e0ff */
[C---:B------:R-:W-:Y:S01]  /*1f10*/  IMAD.IADD R24, R19.reuse, 0x1, R22 ;  /* 0x0000000113187824 */ /* 0x040fe200078e0216 */
[----:B------:R-:W3:Y:S01]  /*1f20*/  LDS.U16 R27, [R22] ;  /* 0x00000000161b7984 */ /* 0x000ee20000000400 */
[----:B------:R-:W-:Y:S02]  /*1f30*/  IADD3.X R13, PT, PT, RZ, R11, RZ, P0, !PT ;  /* 0x0000000bff0d7210 */ /* 0x000fe400007fe4ff */
[----:B------:R-:W-:Y:S01]  /*1f40*/  IADD3 R14, P0, PT, R19, R12, RZ ;  /* 0x0000000c130e7210 */ /* 0x000fe20007f1e0ff */
[----:B------:R-:W4:Y:S01]  /*1f50*/  LDS.U16 R29, [R24] ;  /* 0x00000000181d7984 */ /* 0x000f220000000400 */
[----:B-1----:R-:W-:-:S03]  /*1f60*/  IMAD.U32 R20, RZ, RZ, UR15 ;  /* 0x0000000fff147e24 */ /* 0x002fc6000f8e00ff */
[----:B------:R-:W-:Y:S01]  /*1f70*/  IMAD.X R15, RZ, RZ, R13, P0 ;  /* 0x000000ffff0f7224 */ /* 0x000fe200000e060d */
[----:B------:R-:W-:Y:S02]  /*1f80*/  IADD3 R16, P0, PT, R19, R14, RZ ;  /* 0x0000000e13107210 */ /* 0x000fe40007f1e0ff */
[----:B------:R-:W-:Y:S02]  /*1f90*/  LEA R18, R20, R18, 0x2 ;  /* 0x0000001214127211 */ /* 0x000fe400078e10ff */
[----:B------:R-:W-:Y:S02]  /*1fa0*/  IADD3.X R17, PT, PT, RZ, R15, RZ, P0, !PT ;  /* 0x0000000fff117210 */ /* 0x000fe400007fe4ff */
[----:B------:R-:W-:Y:S01]  /*1fb0*/  ISETP.GE.AND P0, PT, R18, UR11, PT ;  /* 0x0000000b12007c0c */ /* 0x000fe2000bf06270 */
[----:B0-----:R0:W-:Y:S04]  /*1fc0*/  STG.E.U16 desc[UR16][R10.64], R23 ;  /* 0x000000170a007986 */ /* 0x0011e8000c101510 */
[----:B--2---:R0:W-:Y:S04]  /*1fd0*/  STG.E.U16 desc[UR16][R12.64], R25 ;  /* 0x000000190c007986 */ /* 0x0041e8000c101510 */
[----:B---3--:R0:W-:Y:S04]  /*1fe0*/  STG.E.U16 desc[UR16][R14.64], R27 ;  /* 0x0000001b0e007986 */ /* 0x0081e8000c101510 */
[----:B----4-:R0:W-:Y:S01]  /*1ff0*/  STG.E.U16 desc[UR16][R16.64], R29 ;  /* 0x0000001d10007986 */ /* 0x0101e2000c101510 */
[----:B------:R-:W-:Y:S05]  /*2000*/  @!P0 BRA `(.L_x_30) ;  /* 0xfffffffc00a08947 */ /* 0x000fea000383ffff */
.L_x_27:
[----:B------:R-:W-:Y:S05]  /*2010*/  BSYNC.RECONVERGENT B0 ;  /* 0x0000000000007941 */ /* 0x000fea0003800200 */
.L_x_26:
[----:B------:R-:W-:Y:S01]  /*2020*/  BAR.SYNC.DEFER_BLOCKING 0x0 ;  /* 0x0000000000007b1d */ /* 0x000fe20000010000 */
[----:B------:R-:W-:-:S04]  /*2030*/  UIADD3 UR8, UPT, UPT, UR8, 0x1, URZ ;  /* 0x0000000108087890 */ /* 0x000fc8000fffe0ff */
[----:B------:R-:W-:-:S09]  /*2040*/  UISETP.NE.AND UP0, UPT, UR8, UR18, UPT ;  /* 0x000000120800728c */ /* 0x000fd2000bf05270 */
[----:B------:R-:W-:Y:S05]  /*2050*/  BRA.U UP0, `(.L_x_31) ;  /* 0xffffffe500647547 */ /* 0x000fea000b83ffff */
[----:B------:R-:W-:Y:S05]  /*2060*/  EXIT ;  /* 0x000000000000794d */ /* 0x000fea0003800000 */
.L_x_32:
[----:B------:R-:W-:-:S00]  /*2070*/  BRA `(.L_x_32) ;  /* 0xfffffffc00fc7947 */ /* 0x000fc0000383ffff */
[----:B------:R-:W-:-:S00]  /*2080*/  NOP ;  /* 0x0000000000007918 */ /* 0x000fc00000000000 */
[----:B------:R-:W-:-:S00]  /*2090*/  NOP ;  /* 0x0000000000007918 */ /* 0x000fc00000000000 */
[----:B------:R-:W-:-:S00]  /*20a0*/  NOP ;  /* 0x0000000000007918 */ /* 0x000fc00000000000 */
[----:B------:R-:W-:-:S00]  /*20b0*/  NOP ;  /* 0x0000000000007918 */ /* 0x000fc00000000000 */
[----:B------:R-:W-:-:S00]  /*20c0*/  NOP ;  /* 0x0000000000007918 */ /* 0x000fc00000000000 */
[----:B------:R-:W-:-:S00]  /*20d0*/  NOP ;  /* 0x0000000000007918 */ /* 0x000fc00000000000 */
[----:B------:R-:W-:-:S00]  /*20e0*/  NOP ;  /* 0x0000000000007918 */ /* 0x000fc00000000000 */
[----:B------:R-:W-:-:S00]  /*20f0*/  NOP ;  /* 0x0000000000007918 */ /* 0x000fc00000000000 */
.L_x_33:


//--------------------- .nv.shared._Z33ms_deform_attn_persistent_bankoptPK6__halfPKiS3_S1_S1_PS_iiiiiii --------------------------
	.section	.nv.shared._Z33ms_deform_attn_persistent_bankoptPK6__halfPKiS3_S1_S1_PS_iiiiiii,"aw",@nobits
	.sectionflags	@""
	.align	16
	.zero		1024


//--------------------- .nv.shared.reserved.0     --------------------------
	.section	.nv.shared.reserved.0,"aw",@nobits
	.weak		__nv_reservedSMEM_offset_0_alias
	.size		__nv_reservedSMEM_offset_0_alias, 0, 64
	.other		__nv_reservedSMEM_offset_0_alias,@"STO_CUDA_RESERVED_SHARED STV_DEFAULT"
__nv_reservedSMEM_offset_0_alias:
	.zero		0
	.zero		64


//--------------------- .nv.constant0._Z33ms_deform_attn_persistent_bankoptPK6__halfPKiS3_S1_S1_PS_iiiiiii --------------------------
	.section	.nv.constant0._Z33ms_deform_attn_persistent_bankoptPK6__halfPKiS3_S1_S1_PS_iiiiiii,"a",@progbits
	.sectionflags	@""
	.align	4
.nv.constant0._Z33ms_deform_attn_persistent_bankoptPK6__halfPKiS3_S1_S1_PS_iiiiiii:
	.zero		972


//--------------------- SYMBOLS --------------------------

	.type		.nv.reservedSmem.offset0,@object
	.size		.nv.reservedSmem.offset0,0x4
	.type		.nv.reservedSmem.cap,@object
	.size		.nv.reservedSmem.cap,0x4
